//
// Generated by NVIDIA NVVM Compiler
//
// Compiler Build ID: CL-36424714
// Cuda compilation tools, release 13.0, V13.0.88
// Based on NVVM 20.0.0
//

.version 9.0
.target sm_100
.address_size 64

	// .globl	_Z23tiledMatrixMatrixKernelPiS_S_i
// _ZZ23tiledMatrixMatrixKernelPiS_S_iE3Mds has been demoted
// _ZZ23tiledMatrixMatrixKernelPiS_S_iE3Nds has been demoted
// _ZZ32tiledMatrixMatrixTransposeKernelPiS_S_iE3Mds has been demoted
// _ZZ32tiledMatrixMatrixTransposeKernelPiS_S_iE3Nds has been demoted

.visible .entry _Z23tiledMatrixMatrixKernelPiS_S_i(
	.param .u64 .ptr .align 1 _Z23tiledMatrixMatrixKernelPiS_S_i_param_0,
	.param .u64 .ptr .align 1 _Z23tiledMatrixMatrixKernelPiS_S_i_param_1,
	.param .u64 .ptr .align 1 _Z23tiledMatrixMatrixKernelPiS_S_i_param_2,
	.param .u32 _Z23tiledMatrixMatrixKernelPiS_S_i_param_3
)
{
	.reg .pred 	%p<10>;
	.reg .b32 	%r<248>;
	.reg .b64 	%rd<13>;
	// demoted variable
	.shared .align 4 .b8 _ZZ23tiledMatrixMatrixKernelPiS_S_iE3Mds[16384];
	// demoted variable
	.shared .align 4 .b8 _ZZ23tiledMatrixMatrixKernelPiS_S_iE3Nds[16384];
	ld.param.u64 	%rd4, [_Z23tiledMatrixMatrixKernelPiS_S_i_param_0];
	ld.param.u64 	%rd5, [_Z23tiledMatrixMatrixKernelPiS_S_i_param_1];
	ld.param.u64 	%rd6, [_Z23tiledMatrixMatrixKernelPiS_S_i_param_2];
	ld.param.u32 	%r31, [_Z23tiledMatrixMatrixKernelPiS_S_i_param_3];
	mov.u32 	%r239, %tid.x;
	mov.u32 	%r241, %tid.y;
	mov.u32 	%r33, %ctaid.x;
	mov.u32 	%r34, %ctaid.y;
	shl.b32 	%r35, %r34, 6;
	add.s32 	%r3, %r35, %r241;
	shl.b32 	%r4, %r33, 6;
	add.s32 	%r5, %r4, %r239;
	setp.lt.s32 	%p1, %r31, 1;
	mov.b32 	%r247, 0;
	@%p1 bra 	$L__BB0_7;
	add.s32 	%r37, %r31, 63;
	shr.u32 	%r38, %r37, 6;
	shl.b32 	%r39, %r241, 8;
	mov.u32 	%r40, _ZZ23tiledMatrixMatrixKernelPiS_S_iE3Mds;
	add.s32 	%r6, %r40, %r39;
	shl.b32 	%r41, %r239, 2;
	add.s32 	%r7, %r6, %r41;
	mov.u32 	%r42, _ZZ23tiledMatrixMatrixKernelPiS_S_iE3Nds;
	add.s32 	%r9, %r42, %r41;
	add.s32 	%r8, %r9, %r39;
	neg.s32 	%r243, %r38;
	mad.lo.s32 	%r43, %r241, %r31, %r239;
	add.s32 	%r242, %r43, %r4;
	shl.b32 	%r12, %r31, 6;
	mad.lo.s32 	%r240, %r31, %r3, %r239;
	cvta.to.global.u64 	%rd1, %rd4;
	cvta.to.global.u64 	%rd2, %rd5;
	mov.b32 	%r247, 0;
$L__BB0_2:
	setp.ge.u32 	%p2, %r3, %r31;
	mul.wide.s32 	%rd7, %r240, 4;
	add.s64 	%rd3, %rd1, %rd7;
	setp.ge.s32 	%p3, %r239, %r31;
	mov.b32 	%r245, 0;
	or.pred  	%p4, %p2, %p3;
	@%p4 bra 	$L__BB0_4;
	ld.global.u32 	%r245, [%rd3];
$L__BB0_4:
	setp.ge.u32 	%p5, %r5, %r31;
	st.shared.u32 	[%r7], %r245;
	setp.ge.s32 	%p6, %r241, %r31;
	mov.b32 	%r246, 0;
	or.pred  	%p7, %p5, %p6;
	@%p7 bra 	$L__BB0_6;
	mul.wide.u32 	%rd8, %r242, 4;
	add.s64 	%rd9, %rd2, %rd8;
	ld.global.u32 	%r246, [%rd9];
$L__BB0_6:
	st.shared.u32 	[%r8], %r246;
	bar.sync 	0;
	ld.shared.u32 	%r46, [%r6];
	ld.shared.u32 	%r47, [%r9];
	mad.lo.s32 	%r48, %r47, %r46, %r247;
	ld.shared.u32 	%r49, [%r6+4];
	ld.shared.u32 	%r50, [%r9+256];
	mad.lo.s32 	%r51, %r50, %r49, %r48;
	ld.shared.u32 	%r52, [%r6+8];
	ld.shared.u32 	%r53, [%r9+512];
	mad.lo.s32 	%r54, %r53, %r52, %r51;
	ld.shared.u32 	%r55, [%r6+12];
	ld.shared.u32 	%r56, [%r9+768];
	mad.lo.s32 	%r57, %r56, %r55, %r54;
	ld.shared.u32 	%r58, [%r6+16];
	ld.shared.u32 	%r59, [%r9+1024];
	mad.lo.s32 	%r60, %r59, %r58, %r57;
	ld.shared.u32 	%r61, [%r6+20];
	ld.shared.u32 	%r62, [%r9+1280];
	mad.lo.s32 	%r63, %r62, %r61, %r60;
	ld.shared.u32 	%r64, [%r6+24];
	ld.shared.u32 	%r65, [%r9+1536];
	mad.lo.s32 	%r66, %r65, %r64, %r63;
	ld.shared.u32 	%r67, [%r6+28];
	ld.shared.u32 	%r68, [%r9+1792];
	mad.lo.s32 	%r69, %r68, %r67, %r66;
	ld.shared.u32 	%r70, [%r6+32];
	ld.shared.u32 	%r71, [%r9+2048];
	mad.lo.s32 	%r72, %r71, %r70, %r69;
	ld.shared.u32 	%r73, [%r6+36];
	ld.shared.u32 	%r74, [%r9+2304];
	mad.lo.s32 	%r75, %r74, %r73, %r72;
	ld.shared.u32 	%r76, [%r6+40];
	ld.shared.u32 	%r77, [%r9+2560];
	mad.lo.s32 	%r78, %r77, %r76, %r75;
	ld.shared.u32 	%r79, [%r6+44];
	ld.shared.u32 	%r80, [%r9+2816];
	mad.lo.s32 	%r81, %r80, %r79, %r78;
	ld.shared.u32 	%r82, [%r6+48];
	ld.shared.u32 	%r83, [%r9+3072];
	mad.lo.s32 	%r84, %r83, %r82, %r81;
	ld.shared.u32 	%r85, [%r6+52];
	ld.shared.u32 	%r86, [%r9+3328];
	mad.lo.s32 	%r87, %r86, %r85, %r84;
	ld.shared.u32 	%r88, [%r6+56];
	ld.shared.u32 	%r89, [%r9+3584];
	mad.lo.s32 	%r90, %r89, %r88, %r87;
	ld.shared.u32 	%r91, [%r6+60];
	ld.shared.u32 	%r92, [%r9+3840];
	mad.lo.s32 	%r93, %r92, %r91, %r90;
	ld.shared.u32 	%r94, [%r6+64];
	ld.shared.u32 	%r95, [%r9+4096];
	mad.lo.s32 	%r96, %r95, %r94, %r93;
	ld.shared.u32 	%r97, [%r6+68];
	ld.shared.u32 	%r98, [%r9+4352];
	mad.lo.s32 	%r99, %r98, %r97, %r96;
	ld.shared.u32 	%r100, [%r6+72];
	ld.shared.u32 	%r101, [%r9+4608];
	mad.lo.s32 	%r102, %r101, %r100, %r99;
	ld.shared.u32 	%r103, [%r6+76];
	ld.shared.u32 	%r104, [%r9+4864];
	mad.lo.s32 	%r105, %r104, %r103, %r102;
	ld.shared.u32 	%r106, [%r6+80];
	ld.shared.u32 	%r107, [%r9+5120];
	mad.lo.s32 	%r108, %r107, %r106, %r105;
	ld.shared.u32 	%r109, [%r6+84];
	ld.shared.u32 	%r110, [%r9+5376];
	mad.lo.s32 	%r111, %r110, %r109, %r108;
	ld.shared.u32 	%r112, [%r6+88];
	ld.shared.u32 	%r113, [%r9+5632];
	mad.lo.s32 	%r114, %r113, %r112, %r111;
	ld.shared.u32 	%r115, [%r6+92];
	ld.shared.u32 	%r116, [%r9+5888];
	mad.lo.s32 	%r117, %r116, %r115, %r114;
	ld.shared.u32 	%r118, [%r6+96];
	ld.shared.u32 	%r119, [%r9+6144];
	mad.lo.s32 	%r120, %r119, %r118, %r117;
	ld.shared.u32 	%r121, [%r6+100];
	ld.shared.u32 	%r122, [%r9+6400];
	mad.lo.s32 	%r123, %r122, %r121, %r120;
	ld.shared.u32 	%r124, [%r6+104];
	ld.shared.u32 	%r125, [%r9+6656];
	mad.lo.s32 	%r126, %r125, %r124, %r123;
	ld.shared.u32 	%r127, [%r6+108];
	ld.shared.u32 	%r128, [%r9+6912];
	mad.lo.s32 	%r129, %r128, %r127, %r126;
	ld.shared.u32 	%r130, [%r6+112];
	ld.shared.u32 	%r131, [%r9+7168];
	mad.lo.s32 	%r132, %r131, %r130, %r129;
	ld.shared.u32 	%r133, [%r6+116];
	ld.shared.u32 	%r134, [%r9+7424];
	mad.lo.s32 	%r135, %r134, %r133, %r132;
	ld.shared.u32 	%r136, [%r6+120];
	ld.shared.u32 	%r137, [%r9+7680];
	mad.lo.s32 	%r138, %r137, %r136, %r135;
	ld.shared.u32 	%r139, [%r6+124];
	ld.shared.u32 	%r140, [%r9+7936];
	mad.lo.s32 	%r141, %r140, %r139, %r138;
	ld.shared.u32 	%r142, [%r6+128];
	ld.shared.u32 	%r143, [%r9+8192];
	mad.lo.s32 	%r144, %r143, %r142, %r141;
	ld.shared.u32 	%r145, [%r6+132];
	ld.shared.u32 	%r146, [%r9+8448];
	mad.lo.s32 	%r147, %r146, %r145, %r144;
	ld.shared.u32 	%r148, [%r6+136];
	ld.shared.u32 	%r149, [%r9+8704];
	mad.lo.s32 	%r150, %r149, %r148, %r147;
	ld.shared.u32 	%r151, [%r6+140];
	ld.shared.u32 	%r152, [%r9+8960];
	mad.lo.s32 	%r153, %r152, %r151, %r150;
	ld.shared.u32 	%r154, [%r6+144];
	ld.shared.u32 	%r155, [%r9+9216];
	mad.lo.s32 	%r156, %r155, %r154, %r153;
	ld.shared.u32 	%r157, [%r6+148];
	ld.shared.u32 	%r158, [%r9+9472];
	mad.lo.s32 	%r159, %r158, %r157, %r156;
	ld.shared.u32 	%r160, [%r6+152];
	ld.shared.u32 	%r161, [%r9+9728];
	mad.lo.s32 	%r162, %r161, %r160, %r159;
	ld.shared.u32 	%r163, [%r6+156];
	ld.shared.u32 	%r164, [%r9+9984];
	mad.lo.s32 	%r165, %r164, %r163, %r162;
	ld.shared.u32 	%r166, [%r6+160];
	ld.shared.u32 	%r167, [%r9+10240];
	mad.lo.s32 	%r168, %r167, %r166, %r165;
	ld.shared.u32 	%r169, [%r6+164];
	ld.shared.u32 	%r170, [%r9+10496];
	mad.lo.s32 	%r171, %r170, %r169, %r168;
	ld.shared.u32 	%r172, [%r6+168];
	ld.shared.u32 	%r173, [%r9+10752];
	mad.lo.s32 	%r174, %r173, %r172, %r171;
	ld.shared.u32 	%r175, [%r6+172];
	ld.shared.u32 	%r176, [%r9+11008];
	mad.lo.s32 	%r177, %r176, %r175, %r174;
	ld.shared.u32 	%r178, [%r6+176];
	ld.shared.u32 	%r179, [%r9+11264];
	mad.lo.s32 	%r180, %r179, %r178, %r177;
	ld.shared.u32 	%r181, [%r6+180];
	ld.shared.u32 	%r182, [%r9+11520];
	mad.lo.s32 	%r183, %r182, %r181, %r180;
	ld.shared.u32 	%r184, [%r6+184];
	ld.shared.u32 	%r185, [%r9+11776];
	mad.lo.s32 	%r186, %r185, %r184, %r183;
	ld.shared.u32 	%r187, [%r6+188];
	ld.shared.u32 	%r188, [%r9+12032];
	mad.lo.s32 	%r189, %r188, %r187, %r186;
	ld.shared.u32 	%r190, [%r6+192];
	ld.shared.u32 	%r191, [%r9+12288];
	mad.lo.s32 	%r192, %r191, %r190, %r189;
	ld.shared.u32 	%r193, [%r6+196];
	ld.shared.u32 	%r194, [%r9+12544];
	mad.lo.s32 	%r195, %r194, %r193, %r192;
	ld.shared.u32 	%r196, [%r6+200];
	ld.shared.u32 	%r197, [%r9+12800];
	mad.lo.s32 	%r198, %r197, %r196, %r195;
	ld.shared.u32 	%r199, [%r6+204];
	ld.shared.u32 	%r200, [%r9+13056];
	mad.lo.s32 	%r201, %r200, %r199, %r198;
	ld.shared.u32 	%r202, [%r6+208];
	ld.shared.u32 	%r203, [%r9+13312];
	mad.lo.s32 	%r204, %r203, %r202, %r201;
	ld.shared.u32 	%r205, [%r6+212];
	ld.shared.u32 	%r206, [%r9+13568];
	mad.lo.s32 	%r207, %r206, %r205, %r204;
	ld.shared.u32 	%r208, [%r6+216];
	ld.shared.u32 	%r209, [%r9+13824];
	mad.lo.s32 	%r210, %r209, %r208, %r207;
	ld.shared.u32 	%r211, [%r6+220];
	ld.shared.u32 	%r212, [%r9+14080];
	mad.lo.s32 	%r213, %r212, %r211, %r210;
	ld.shared.u32 	%r214, [%r6+224];
	ld.shared.u32 	%r215, [%r9+14336];
	mad.lo.s32 	%r216, %r215, %r214, %r213;
	ld.shared.u32 	%r217, [%r6+228];
	ld.shared.u32 	%r218, [%r9+14592];
	mad.lo.s32 	%r219, %r218, %r217, %r216;
	ld.shared.u32 	%r220, [%r6+232];
	ld.shared.u32 	%r221, [%r9+14848];
	mad.lo.s32 	%r222, %r221, %r220, %r219;
	ld.shared.u32 	%r223, [%r6+236];
	ld.shared.u32 	%r224, [%r9+15104];
	mad.lo.s32 	%r225, %r224, %r223, %r222;
	ld.shared.u32 	%r226, [%r6+240];
	ld.shared.u32 	%r227, [%r9+15360];
	mad.lo.s32 	%r228, %r227, %r226, %r225;
	ld.shared.u32 	%r229, [%r6+244];
	ld.shared.u32 	%r230, [%r9+15616];
	mad.lo.s32 	%r231, %r230, %r229, %r228;
	ld.shared.u32 	%r232, [%r6+248];
	ld.shared.u32 	%r233, [%r9+15872];
	mad.lo.s32 	%r234, %r233, %r232, %r231;
	ld.shared.u32 	%r235, [%r6+252];
	ld.shared.u32 	%r236, [%r9+16128];
	mad.lo.s32 	%r247, %r236, %r235, %r234;
	bar.sync 	0;
	add.s32 	%r243, %r243, 1;
	setp.ne.s32 	%p8, %r243, 0;
	add.s32 	%r242, %r242, %r12;
	add.s32 	%r241, %r241, 64;
	add.s32 	%r240, %r240, 64;
	add.s32 	%r239, %r239, 64;
	@%p8 bra 	$L__BB0_2;
$L__BB0_7:
	max.s32 	%r237, %r3, %r5;
	setp.ge.s32 	%p9, %r237, %r31;
	@%p9 bra 	$L__BB0_9;
	mad.lo.s32 	%r238, %r31, %r3, %r5;
	cvta.to.global.u64 	%rd10, %rd6;
	mul.wide.u32 	%rd11, %r238, 4;
	add.s64 	%rd12, %rd10, %rd11;
	st.global.u32 	[%rd12], %r247;
$L__BB0_9:
	ret;

}
	// .globl	_Z32tiledMatrixMatrixTransposeKernelPiS_S_i
.visible .entry _Z32tiledMatrixMatrixTransposeKernelPiS_S_i(
	.param .u64 .ptr .align 1 _Z32tiledMatrixMatrixTransposeKernelPiS_S_i_param_0,
	.param .u64 .ptr .align 1 _Z32tiledMatrixMatrixTransposeKernelPiS_S_i_param_1,
	.param .u64 .ptr .align 1 _Z32tiledMatrixMatrixTransposeKernelPiS_S_i_param_2,
	.param .u32 _Z32tiledMatrixMatrixTransposeKernelPiS_S_i_param_3
)
{
	.reg .pred 	%p<6>;
	.reg .b32 	%r<238>;
	.reg .b64 	%rd<12>;
	// demoted variable
	.shared .align 4 .b8 _ZZ32tiledMatrixMatrixTransposeKernelPiS_S_iE3Mds[16384];
	// demoted variable
	.shared .align 4 .b8 _ZZ32tiledMatrixMatrixTransposeKernelPiS_S_iE3Nds[16384];
	ld.param.u64 	%rd3, [_Z32tiledMatrixMatrixTransposeKernelPiS_S_i_param_0];
	ld.param.u64 	%rd4, [_Z32tiledMatrixMatrixTransposeKernelPiS_S_i_param_1];
	ld.param.u64 	%rd5, [_Z32tiledMatrixMatrixTransposeKernelPiS_S_i_param_2];
	ld.param.u32 	%r20, [_Z32tiledMatrixMatrixTransposeKernelPiS_S_i_param_3];
	mov.u32 	%r1, %tid.x;
	mov.u32 	%r2, %tid.y;
	mov.u32 	%r22, %ctaid.y;
	shl.b32 	%r23, %r22, 6;
	add.s32 	%r3, %r23, %r2;
	setp.lt.s32 	%p1, %r20, 1;
	mov.b32 	%r237, 0;
	@%p1 bra 	$L__BB1_6;
	add.s32 	%r25, %r20, 63;
	shr.u32 	%r26, %r25, 6;
	shl.b32 	%r27, %r2, 8;
	mov.u32 	%r28, _ZZ32tiledMatrixMatrixTransposeKernelPiS_S_iE3Mds;
	add.s32 	%r4, %r28, %r27;
	shl.b32 	%r29, %r1, 2;
	add.s32 	%r5, %r4, %r29;
	mov.u32 	%r30, _ZZ32tiledMatrixMatrixTransposeKernelPiS_S_iE3Nds;
	add.s32 	%r31, %r30, %r27;
	add.s32 	%r6, %r31, %r29;
	shl.b32 	%r32, %r1, 8;
	add.s32 	%r33, %r30, %r32;
	shl.b32 	%r34, %r2, 2;
	add.s32 	%r7, %r33, %r34;
	mad.lo.s32 	%r8, %r1, -252, %r33;
	neg.s32 	%r235, %r26;
	mad.lo.s32 	%r234, %r20, %r3, %r1;
	cvta.to.global.u64 	%rd1, %rd3;
	cvta.to.global.u64 	%rd2, %rd4;
	mov.b32 	%r237, 0;
	mov.u32 	%r233, %r1;
$L__BB1_2:
	setp.ge.u32 	%p2, %r3, %r20;
	setp.ge.s32 	%p3, %r233, %r20;
	or.pred  	%p4, %p2, %p3;
	@%p4 bra 	$L__BB1_4;
	mul.wide.u32 	%rd6, %r234, 4;
	add.s64 	%rd7, %rd1, %rd6;
	ld.global.u32 	%r36, [%rd7];
	st.shared.u32 	[%r5], %r36;
	add.s64 	%rd8, %rd2, %rd6;
	ld.global.u32 	%r37, [%rd8];
	st.shared.u32 	[%r7], %r37;
	bra.uni 	$L__BB1_5;
$L__BB1_4:
	mov.b32 	%r35, 0;
	st.shared.u32 	[%r5], %r35;
	st.shared.u32 	[%r6], %r35;
$L__BB1_5:
	bar.sync 	0;
	ld.shared.u32 	%r38, [%r4];
	ld.shared.u32 	%r39, [%r8];
	mad.lo.s32 	%r40, %r39, %r38, %r237;
	ld.shared.u32 	%r41, [%r4+4];
	ld.shared.u32 	%r42, [%r8+256];
	mad.lo.s32 	%r43, %r42, %r41, %r40;
	ld.shared.u32 	%r44, [%r4+8];
	ld.shared.u32 	%r45, [%r8+512];
	mad.lo.s32 	%r46, %r45, %r44, %r43;
	ld.shared.u32 	%r47, [%r4+12];
	ld.shared.u32 	%r48, [%r8+768];
	mad.lo.s32 	%r49, %r48, %r47, %r46;
	ld.shared.u32 	%r50, [%r4+16];
	ld.shared.u32 	%r51, [%r8+1024];
	mad.lo.s32 	%r52, %r51, %r50, %r49;
	ld.shared.u32 	%r53, [%r4+20];
	ld.shared.u32 	%r54, [%r8+1280];
	mad.lo.s32 	%r55, %r54, %r53, %r52;
	ld.shared.u32 	%r56, [%r4+24];
	ld.shared.u32 	%r57, [%r8+1536];
	mad.lo.s32 	%r58, %r57, %r56, %r55;
	ld.shared.u32 	%r59, [%r4+28];
	ld.shared.u32 	%r60, [%r8+1792];
	mad.lo.s32 	%r61, %r60, %r59, %r58;
	ld.shared.u32 	%r62, [%r4+32];
	ld.shared.u32 	%r63, [%r8+2048];
	mad.lo.s32 	%r64, %r63, %r62, %r61;
	ld.shared.u32 	%r65, [%r4+36];
	ld.shared.u32 	%r66, [%r8+2304];
	mad.lo.s32 	%r67, %r66, %r65, %r64;
	ld.shared.u32 	%r68, [%r4+40];
	ld.shared.u32 	%r69, [%r8+2560];
	mad.lo.s32 	%r70, %r69, %r68, %r67;
	ld.shared.u32 	%r71, [%r4+44];
	ld.shared.u32 	%r72, [%r8+2816];
	mad.lo.s32 	%r73, %r72, %r71, %r70;
	ld.shared.u32 	%r74, [%r4+48];
	ld.shared.u32 	%r75, [%r8+3072];
	mad.lo.s32 	%r76, %r75, %r74, %r73;
	ld.shared.u32 	%r77, [%r4+52];
	ld.shared.u32 	%r78, [%r8+3328];
	mad.lo.s32 	%r79, %r78, %r77, %r76;
	ld.shared.u32 	%r80, [%r4+56];
	ld.shared.u32 	%r81, [%r8+3584];
	mad.lo.s32 	%r82, %r81, %r80, %r79;
	ld.shared.u32 	%r83, [%r4+60];
	ld.shared.u32 	%r84, [%r8+3840];
	mad.lo.s32 	%r85, %r84, %r83, %r82;
	ld.shared.u32 	%r86, [%r4+64];
	ld.shared.u32 	%r87, [%r8+4096];
	mad.lo.s32 	%r88, %r87, %r86, %r85;
	ld.shared.u32 	%r89, [%r4+68];
	ld.shared.u32 	%r90, [%r8+4352];
	mad.lo.s32 	%r91, %r90, %r89, %r88;
	ld.shared.u32 	%r92, [%r4+72];
	ld.shared.u32 	%r93, [%r8+4608];
	mad.lo.s32 	%r94, %r93, %r92, %r91;
	ld.shared.u32 	%r95, [%r4+76];
	ld.shared.u32 	%r96, [%r8+4864];
	mad.lo.s32 	%r97, %r96, %r95, %r94;
	ld.shared.u32 	%r98, [%r4+80];
	ld.shared.u32 	%r99, [%r8+5120];
	mad.lo.s32 	%r100, %r99, %r98, %r97;
	ld.shared.u32 	%r101, [%r4+84];
	ld.shared.u32 	%r102, [%r8+5376];
	mad.lo.s32 	%r103, %r102, %r101, %r100;
	ld.shared.u32 	%r104, [%r4+88];
	ld.shared.u32 	%r105, [%r8+5632];
	mad.lo.s32 	%r106, %r105, %r104, %r103;
	ld.shared.u32 	%r107, [%r4+92];
	ld.shared.u32 	%r108, [%r8+5888];
	mad.lo.s32 	%r109, %r108, %r107, %r106;
	ld.shared.u32 	%r110, [%r4+96];
	ld.shared.u32 	%r111, [%r8+6144];
	mad.lo.s32 	%r112, %r111, %r110, %r109;
	ld.shared.u32 	%r113, [%r4+100];
	ld.shared.u32 	%r114, [%r8+6400];
	mad.lo.s32 	%r115, %r114, %r113, %r112;
	ld.shared.u32 	%r116, [%r4+104];
	ld.shared.u32 	%r117, [%r8+6656];
	mad.lo.s32 	%r118, %r117, %r116, %r115;
	ld.shared.u32 	%r119, [%r4+108];
	ld.shared.u32 	%r120, [%r8+6912];
	mad.lo.s32 	%r121, %r120, %r119, %r118;
	ld.shared.u32 	%r122, [%r4+112];
	ld.shared.u32 	%r123, [%r8+7168];
	mad.lo.s32 	%r124, %r123, %r122, %r121;
	ld.shared.u32 	%r125, [%r4+116];
	ld.shared.u32 	%r126, [%r8+7424];
	mad.lo.s32 	%r127, %r126, %r125, %r124;
	ld.shared.u32 	%r128, [%r4+120];
	ld.shared.u32 	%r129, [%r8+7680];
	mad.lo.s32 	%r130, %r129, %r128, %r127;
	ld.shared.u32 	%r131, [%r4+124];
	ld.shared.u32 	%r132, [%r8+7936];
	mad.lo.s32 	%r133, %r132, %r131, %r130;
	ld.shared.u32 	%r134, [%r4+128];
	ld.shared.u32 	%r135, [%r8+8192];
	mad.lo.s32 	%r136, %r135, %r134, %r133;
	ld.shared.u32 	%r137, [%r4+132];
	ld.shared.u32 	%r138, [%r8+8448];
	mad.lo.s32 	%r139, %r138, %r137, %r136;
	ld.shared.u32 	%r140, [%r4+136];
	ld.shared.u32 	%r141, [%r8+8704];
	mad.lo.s32 	%r142, %r141, %r140, %r139;
	ld.shared.u32 	%r143, [%r4+140];
	ld.shared.u32 	%r144, [%r8+8960];
	mad.lo.s32 	%r145, %r144, %r143, %r142;
	ld.shared.u32 	%r146, [%r4+144];
	ld.shared.u32 	%r147, [%r8+9216];
	mad.lo.s32 	%r148, %r147, %r146, %r145;
	ld.shared.u32 	%r149, [%r4+148];
	ld.shared.u32 	%r150, [%r8+9472];
	mad.lo.s32 	%r151, %r150, %r149, %r148;
	ld.shared.u32 	%r152, [%r4+152];
	ld.shared.u32 	%r153, [%r8+9728];
	mad.lo.s32 	%r154, %r153, %r152, %r151;
	ld.shared.u32 	%r155, [%r4+156];
	ld.shared.u32 	%r156, [%r8+9984];
	mad.lo.s32 	%r157, %r156, %r155, %r154;
	ld.shared.u32 	%r158, [%r4+160];
	ld.shared.u32 	%r159, [%r8+10240];
	mad.lo.s32 	%r160, %r159, %r158, %r157;
	ld.shared.u32 	%r161, [%r4+164];
	ld.shared.u32 	%r162, [%r8+10496];
	mad.lo.s32 	%r163, %r162, %r161, %r160;
	ld.shared.u32 	%r164, [%r4+168];
	ld.shared.u32 	%r165, [%r8+10752];
	mad.lo.s32 	%r166, %r165, %r164, %r163;
	ld.shared.u32 	%r167, [%r4+172];
	ld.shared.u32 	%r168, [%r8+11008];
	mad.lo.s32 	%r169, %r168, %r167, %r166;
	ld.shared.u32 	%r170, [%r4+176];
	ld.shared.u32 	%r171, [%r8+11264];
	mad.lo.s32 	%r172, %r171, %r170, %r169;
	ld.shared.u32 	%r173, [%r4+180];
	ld.shared.u32 	%r174, [%r8+11520];
	mad.lo.s32 	%r175, %r174, %r173, %r172;
	ld.shared.u32 	%r176, [%r4+184];
	ld.shared.u32 	%r177, [%r8+11776];
	mad.lo.s32 	%r178, %r177, %r176, %r175;
	ld.shared.u32 	%r179, [%r4+188];
	ld.shared.u32 	%r180, [%r8+12032];
	mad.lo.s32 	%r181, %r180, %r179, %r178;
	ld.shared.u32 	%r182, [%r4+192];
	ld.shared.u32 	%r183, [%r8+12288];
	mad.lo.s32 	%r184, %r183, %r182, %r181;
	ld.shared.u32 	%r185, [%r4+196];
	ld.shared.u32 	%r186, [%r8+12544];
	mad.lo.s32 	%r187, %r186, %r185, %r184;
	ld.shared.u32 	%r188, [%r4+200];
	ld.shared.u32 	%r189, [%r8+12800];
	mad.lo.s32 	%r190, %r189, %r188, %r187;
	ld.shared.u32 	%r191, [%r4+204];
	ld.shared.u32 	%r192, [%r8+13056];
	mad.lo.s32 	%r193, %r192, %r191, %r190;
	ld.shared.u32 	%r194, [%r4+208];
	ld.shared.u32 	%r195, [%r8+13312];
	mad.lo.s32 	%r196, %r195, %r194, %r193;
	ld.shared.u32 	%r197, [%r4+212];
	ld.shared.u32 	%r198, [%r8+13568];
	mad.lo.s32 	%r199, %r198, %r197, %r196;
	ld.shared.u32 	%r200, [%r4+216];
	ld.shared.u32 	%r201, [%r8+13824];
	mad.lo.s32 	%r202, %r201, %r200, %r199;
	ld.shared.u32 	%r203, [%r4+220];
	ld.shared.u32 	%r204, [%r8+14080];
	mad.lo.s32 	%r205, %r204, %r203, %r202;
	ld.shared.u32 	%r206, [%r4+224];
	ld.shared.u32 	%r207, [%r8+14336];
	mad.lo.s32 	%r208, %r207, %r206, %r205;
	ld.shared.u32 	%r209, [%r4+228];
	ld.shared.u32 	%r210, [%r8+14592];
	mad.lo.s32 	%r211, %r210, %r209, %r208;
	ld.shared.u32 	%r212, [%r4+232];
	ld.shared.u32 	%r213, [%r8+14848];
	mad.lo.s32 	%r214, %r213, %r212, %r211;
	ld.shared.u32 	%r215, [%r4+236];
	ld.shared.u32 	%r216, [%r8+15104];
	mad.lo.s32 	%r217, %r216, %r215, %r214;
	ld.shared.u32 	%r218, [%r4+240];
	ld.shared.u32 	%r219, [%r8+15360];
	mad.lo.s32 	%r220, %r219, %r218, %r217;
	ld.shared.u32 	%r221, [%r4+244];
	ld.shared.u32 	%r222, [%r8+15616];
	mad.lo.s32 	%r223, %r222, %r221, %r220;
	ld.shared.u32 	%r224, [%r4+248];
	ld.shared.u32 	%r225, [%r8+15872];
	mad.lo.s32 	%r226, %r225, %r224, %r223;
	ld.shared.u32 	%r227, [%r4+252];
	ld.shared.u32 	%r228, [%r8+16128];
	mad.lo.s32 	%r237, %r228, %r227, %r226;
	bar.sync 	0;
	add.s32 	%r235, %r235, 1;
	setp.ne.s32 	%p5, %r235, 0;
	add.s32 	%r234, %r234, 64;
	add.s32 	%r233, %r233, 64;
	@%p5 bra 	$L__BB1_2;
$L__BB1_6:
	cvta.to.global.u64 	%rd9, %rd5;
	mov.u32 	%r229, %ctaid.x;
	shl.b32 	%r230, %r229, 6;
	add.s32 	%r231, %r230, %r1;
	mad.lo.s32 	%r232, %r20, %r3, %r231;
	mul.wide.s32 	%rd10, %r232, 4;
	add.s64 	%rd11, %rd9, %rd10;
	st.global.u32 	[%rd11], %r237;
	ret;

}
	// .globl	_Z25elementMatrixMatrixKernelPiS_S_i
.visible .entry _Z25elementMatrixMatrixKernelPiS_S_i(
	.param .u64 .ptr .align 1 _Z25elementMatrixMatrixKernelPiS_S_i_param_0,
	.param .u64 .ptr .align 1 _Z25elementMatrixMatrixKernelPiS_S_i_param_1,
	.param .u64 .ptr .align 1 _Z25elementMatrixMatrixKernelPiS_S_i_param_2,
	.param .u32 _Z25elementMatrixMatrixKernelPiS_S_i_param_3
)
{
	.reg .pred 	%p<10>;
	.reg .b32 	%r<105>;
	.reg .b64 	%rd<67>;

	ld.param.u64 	%rd14, [_Z25elementMatrixMatrixKernelPiS_S_i_param_0];
	ld.param.u64 	%rd15, [_Z25elementMatrixMatrixKernelPiS_S_i_param_1];
	ld.param.u32 	%r30, [_Z25elementMatrixMatrixKernelPiS_S_i_param_3];
	cvta.to.global.u64 	%rd1, %rd15;
	cvta.to.global.u64 	%rd2, %rd14;
	mov.u32 	%r31, %ctaid.y;
	mov.u32 	%r32, %ntid.y;
	mov.u32 	%r33, %tid.y;
	mad.lo.s32 	%r1, %r31, %r32, %r33;
	mov.u32 	%r34, %ctaid.x;
	mov.u32 	%r35, %ntid.x;
	mov.u32 	%r36, %tid.x;
	mad.lo.s32 	%r2, %r34, %r35, %r36;
	max.s32 	%r37, %r1, %r2;
	setp.ge.s32 	%p1, %r37, %r30;
	@%p1 bra 	$L__BB2_13;
	mul.lo.s32 	%r3, %r30, %r1;
	and.b32  	%r4, %r30, 7;
	setp.lt.u32 	%p2, %r30, 8;
	mov.b32 	%r99, 0;
	mov.u32 	%r104, %r99;
	@%p2 bra 	$L__BB2_4;
	and.b32  	%r99, %r30, 2147483640;
	neg.s32 	%r93, %r99;
	mul.wide.s32 	%rd16, %r30, 4;
	add.s64 	%rd3, %rd1, %rd16;
	shl.b32 	%r7, %r30, 3;
	mul.wide.s32 	%rd17, %r30, 8;
	add.s64 	%rd4, %rd1, %rd17;
	mul.wide.s32 	%rd18, %r30, 12;
	add.s64 	%rd5, %rd1, %rd18;
	mul.wide.s32 	%rd19, %r30, 16;
	add.s64 	%rd6, %rd1, %rd19;
	mul.wide.s32 	%rd20, %r30, 20;
	add.s64 	%rd7, %rd1, %rd20;
	mul.wide.s32 	%rd21, %r30, 24;
	add.s64 	%rd8, %rd1, %rd21;
	mul.wide.s32 	%rd22, %r30, 28;
	add.s64 	%rd9, %rd1, %rd22;
	mul.wide.u32 	%rd23, %r3, 4;
	add.s64 	%rd24, %rd23, %rd2;
	add.s64 	%rd66, %rd24, 16;
	mov.b32 	%r104, 0;
	mov.u32 	%r92, %r2;
$L__BB2_3:
	.pragma "nounroll";
	mul.wide.s32 	%rd25, %r92, 4;
	add.s64 	%rd26, %rd3, %rd25;
	add.s64 	%rd27, %rd4, %rd25;
	add.s64 	%rd28, %rd5, %rd25;
	add.s64 	%rd29, %rd6, %rd25;
	add.s64 	%rd30, %rd7, %rd25;
	add.s64 	%rd31, %rd8, %rd25;
	add.s64 	%rd32, %rd9, %rd25;
	add.s64 	%rd33, %rd1, %rd25;
	ld.global.u32 	%r41, [%rd66+-16];
	ld.global.u32 	%r42, [%rd33];
	mad.lo.s32 	%r43, %r42, %r41, %r104;
	ld.global.u32 	%r44, [%rd66+-12];
	ld.global.u32 	%r45, [%rd26];
	mad.lo.s32 	%r46, %r45, %r44, %r43;
	ld.global.u32 	%r47, [%rd66+-8];
	ld.global.u32 	%r48, [%rd27];
	mad.lo.s32 	%r49, %r48, %r47, %r46;
	ld.global.u32 	%r50, [%rd66+-4];
	ld.global.u32 	%r51, [%rd28];
	mad.lo.s32 	%r52, %r51, %r50, %r49;
	ld.global.u32 	%r53, [%rd66];
	ld.global.u32 	%r54, [%rd29];
	mad.lo.s32 	%r55, %r54, %r53, %r52;
	ld.global.u32 	%r56, [%rd66+4];
	ld.global.u32 	%r57, [%rd30];
	mad.lo.s32 	%r58, %r57, %r56, %r55;
	ld.global.u32 	%r59, [%rd66+8];
	ld.global.u32 	%r60, [%rd31];
	mad.lo.s32 	%r61, %r60, %r59, %r58;
	ld.global.u32 	%r62, [%rd66+12];
	ld.global.u32 	%r63, [%rd32];
	mad.lo.s32 	%r104, %r63, %r62, %r61;
	add.s32 	%r93, %r93, 8;
	add.s32 	%r92, %r92, %r7;
	add.s64 	%rd66, %rd66, 32;
	setp.ne.s32 	%p3, %r93, 0;
	@%p3 bra 	$L__BB2_3;
$L__BB2_4:
	setp.eq.s32 	%p4, %r4, 0;
	@%p4 bra 	$L__BB2_12;
	and.b32  	%r17, %r30, 3;
	setp.lt.u32 	%p5, %r4, 4;
	@%p5 bra 	$L__BB2_7;
	add.s32 	%r65, %r99, %r3;
	mul.wide.u32 	%rd34, %r65, 4;
	add.s64 	%rd35, %rd2, %rd34;
	ld.global.u32 	%r66, [%rd35];
	mad.lo.s32 	%r67, %r99, %r30, %r2;
	mul.wide.s32 	%rd36, %r67, 4;
	add.s64 	%rd37, %rd1, %rd36;
	ld.global.u32 	%r68, [%rd37];
	mad.lo.s32 	%r69, %r68, %r66, %r104;
	cvt.u64.u32 	%rd38, %r3;
	cvt.u64.u32 	%rd39, %r99;
	add.s64 	%rd40, %rd39, %rd38;
	shl.b64 	%rd41, %rd40, 2;
	add.s64 	%rd42, %rd2, %rd41;
	ld.global.u32 	%r70, [%rd42+4];
	mul.wide.s32 	%rd43, %r30, 4;
	add.s64 	%rd44, %rd37, %rd43;
	ld.global.u32 	%r71, [%rd44];
	mad.lo.s32 	%r72, %r71, %r70, %r69;
	ld.global.u32 	%r73, [%rd42+8];
	add.s64 	%rd45, %rd44, %rd43;
	ld.global.u32 	%r74, [%rd45];
	mad.lo.s32 	%r75, %r74, %r73, %r72;
	ld.global.u32 	%r76, [%rd42+12];
	add.s64 	%rd46, %rd45, %rd43;
	ld.global.u32 	%r77, [%rd46];
	mad.lo.s32 	%r104, %r77, %r76, %r75;
	add.s32 	%r99, %r99, 4;
$L__BB2_7:
	setp.eq.s32 	%p6, %r17, 0;
	@%p6 bra 	$L__BB2_12;
	setp.eq.s32 	%p7, %r17, 1;
	@%p7 bra 	$L__BB2_10;
	add.s32 	%r79, %r99, %r3;
	mul.wide.u32 	%rd47, %r79, 4;
	add.s64 	%rd48, %rd2, %rd47;
	ld.global.u32 	%r80, [%rd48];
	mad.lo.s32 	%r81, %r99, %r30, %r2;
	mul.wide.s32 	%rd49, %r81, 4;
	add.s64 	%rd50, %rd1, %rd49;
	ld.global.u32 	%r82, [%rd50];
	mad.lo.s32 	%r83, %r82, %r80, %r104;
	cvt.u64.u32 	%rd51, %r3;
	cvt.u64.u32 	%rd52, %r99;
	add.s64 	%rd53, %rd52, %rd51;
	shl.b64 	%rd54, %rd53, 2;
	add.s64 	%rd55, %rd2, %rd54;
	ld.global.u32 	%r84, [%rd55+4];
	mul.wide.s32 	%rd56, %r30, 4;
	add.s64 	%rd57, %rd50, %rd56;
	ld.global.u32 	%r85, [%rd57];
	mad.lo.s32 	%r104, %r85, %r84, %r83;
	add.s32 	%r99, %r99, 2;
$L__BB2_10:
	and.b32  	%r86, %r30, 1;
	setp.eq.b32 	%p8, %r86, 1;
	not.pred 	%p9, %p8;
	@%p9 bra 	$L__BB2_12;
	add.s32 	%r87, %r99, %r3;
	mul.wide.u32 	%rd58, %r87, 4;
	add.s64 	%rd59, %rd2, %rd58;
	ld.global.u32 	%r88, [%rd59];
	mad.lo.s32 	%r89, %r99, %r30, %r2;
	mul.wide.s32 	%rd60, %r89, 4;
	add.s64 	%rd61, %rd1, %rd60;
	ld.global.u32 	%r90, [%rd61];
	mad.lo.s32 	%r104, %r90, %r88, %r104;
$L__BB2_12:
	ld.param.u64 	%rd65, [_Z25elementMatrixMatrixKernelPiS_S_i_param_2];
	add.s32 	%r91, %r3, %r2;
	cvta.to.global.u64 	%rd62, %rd65;
	mul.wide.s32 	%rd63, %r91, 4;
	add.s64 	%rd64, %rd62, %rd63;
	st.global.u32 	[%rd64], %r104;
$L__BB2_13:
	ret;

}
	// .globl	_Z21rowMatrixMatrixKernelPiS_S_i
.visible .entry _Z21rowMatrixMatrixKernelPiS_S_i(
	.param .u64 .ptr .align 1 _Z21rowMatrixMatrixKernelPiS_S_i_param_0,
	.param .u64 .ptr .align 1 _Z21rowMatrixMatrixKernelPiS_S_i_param_1,
	.param .u64 .ptr .align 1 _Z21rowMatrixMatrixKernelPiS_S_i_param_2,
	.param .u32 _Z21rowMatrixMatrixKernelPiS_S_i_param_3
)
{
	.reg .pred 	%p<13>;
	.reg .b32 	%r<145>;
	.reg .b64 	%rd<58>;

	ld.param.u64 	%rd4, [_Z21rowMatrixMatrixKernelPiS_S_i_param_0];
	ld.param.u64 	%rd5, [_Z21rowMatrixMatrixKernelPiS_S_i_param_1];
	ld.param.u32 	%r56, [_Z21rowMatrixMatrixKernelPiS_S_i_param_3];
	cvta.to.global.u64 	%rd1, %rd5;
	cvta.to.global.u64 	%rd2, %rd4;
	mov.u32 	%r57, %ctaid.y;
	mov.u32 	%r58, %ntid.y;
	mov.u32 	%r59, %tid.y;
	mad.lo.s32 	%r1, %r57, %r58, %r59;
	setp.ge.s32 	%p1, %r1, %r56;
	setp.lt.s32 	%p2, %r56, 1;
	or.pred  	%p3, %p1, %p2;
	@%p3 bra 	$L__BB3_14;
	mul.lo.s32 	%r2, %r56, %r1;
	add.s32 	%r3, %r56, -1;
	and.b32  	%r4, %r56, 7;
	and.b32  	%r5, %r56, 2147483640;
	neg.s32 	%r6, %r5;
	shl.b32 	%r7, %r56, 3;
	mul.lo.s32 	%r8, %r56, 3;
	mul.lo.s32 	%r9, %r56, 7;
	mov.b32 	%r123, 0;
	cvt.u64.u32 	%rd43, %r2;
$L__BB3_2:
	setp.lt.u32 	%p4, %r3, 7;
	mov.b32 	%r139, 0;
	mov.u32 	%r144, %r139;
	@%p4 bra 	$L__BB3_5;
	add.s32 	%r132, %r56, %r123;
	shl.b32 	%r64, %r56, 1;
	add.s32 	%r131, %r64, %r123;
	add.s32 	%r130, %r8, %r123;
	shl.b32 	%r65, %r56, 2;
	add.s32 	%r129, %r65, %r123;
	mad.lo.s32 	%r128, %r56, 5, %r123;
	mad.lo.s32 	%r127, %r56, 6, %r123;
	add.s32 	%r126, %r9, %r123;
	mov.b32 	%r144, 0;
	mov.u32 	%r124, %r2;
	mov.u32 	%r125, %r123;
	mov.u32 	%r133, %r6;
$L__BB3_4:
	.pragma "nounroll";
	mul.wide.u32 	%rd6, %r124, 4;
	add.s64 	%rd7, %rd2, %rd6;
	ld.global.u32 	%r66, [%rd7];
	mul.wide.u32 	%rd8, %r125, 4;
	add.s64 	%rd9, %rd1, %rd8;
	ld.global.u32 	%r67, [%rd9];
	mad.lo.s32 	%r68, %r67, %r66, %r144;
	ld.global.u32 	%r69, [%rd7+4];
	mul.wide.u32 	%rd10, %r132, 4;
	add.s64 	%rd11, %rd1, %rd10;
	ld.global.u32 	%r70, [%rd11];
	mad.lo.s32 	%r71, %r70, %r69, %r68;
	ld.global.u32 	%r72, [%rd7+8];
	mul.wide.u32 	%rd12, %r131, 4;
	add.s64 	%rd13, %rd1, %rd12;
	ld.global.u32 	%r73, [%rd13];
	mad.lo.s32 	%r74, %r73, %r72, %r71;
	ld.global.u32 	%r75, [%rd7+12];
	mul.wide.u32 	%rd14, %r130, 4;
	add.s64 	%rd15, %rd1, %rd14;
	ld.global.u32 	%r76, [%rd15];
	mad.lo.s32 	%r77, %r76, %r75, %r74;
	ld.global.u32 	%r78, [%rd7+16];
	mul.wide.u32 	%rd16, %r129, 4;
	add.s64 	%rd17, %rd1, %rd16;
	ld.global.u32 	%r79, [%rd17];
	mad.lo.s32 	%r80, %r79, %r78, %r77;
	ld.global.u32 	%r81, [%rd7+20];
	mul.wide.u32 	%rd18, %r128, 4;
	add.s64 	%rd19, %rd1, %rd18;
	ld.global.u32 	%r82, [%rd19];
	mad.lo.s32 	%r83, %r82, %r81, %r80;
	ld.global.u32 	%r84, [%rd7+24];
	mul.wide.u32 	%rd20, %r127, 4;
	add.s64 	%rd21, %rd1, %rd20;
	ld.global.u32 	%r85, [%rd21];
	mad.lo.s32 	%r86, %r85, %r84, %r83;
	ld.global.u32 	%r87, [%rd7+28];
	mul.wide.u32 	%rd22, %r126, 4;
	add.s64 	%rd23, %rd1, %rd22;
	ld.global.u32 	%r88, [%rd23];
	mad.lo.s32 	%r144, %r88, %r87, %r86;
	add.s32 	%r133, %r133, 8;
	add.s32 	%r132, %r132, %r7;
	add.s32 	%r131, %r131, %r7;
	add.s32 	%r130, %r130, %r7;
	add.s32 	%r129, %r129, %r7;
	add.s32 	%r128, %r128, %r7;
	add.s32 	%r127, %r127, %r7;
	add.s32 	%r126, %r126, %r7;
	add.s32 	%r125, %r125, %r7;
	add.s32 	%r124, %r124, 8;
	setp.ne.s32 	%p5, %r133, 0;
	mov.u32 	%r139, %r5;
	@%p5 bra 	$L__BB3_4;
$L__BB3_5:
	setp.eq.s32 	%p6, %r4, 0;
	@%p6 bra 	$L__BB3_13;
	add.s32 	%r90, %r4, -1;
	setp.lt.u32 	%p7, %r90, 3;
	@%p7 bra 	$L__BB3_8;
	add.s32 	%r91, %r139, %r2;
	mul.wide.u32 	%rd24, %r91, 4;
	add.s64 	%rd25, %rd2, %rd24;
	ld.global.u32 	%r92, [%rd25];
	mad.lo.s32 	%r93, %r139, %r56, %r123;
	mul.wide.u32 	%rd26, %r93, 4;
	add.s64 	%rd27, %rd1, %rd26;
	ld.global.u32 	%r94, [%rd27];
	mad.lo.s32 	%r95, %r94, %r92, %r144;
	cvt.u64.u32 	%rd29, %r139;
	add.s64 	%rd30, %rd29, %rd43;
	shl.b64 	%rd31, %rd30, 2;
	add.s64 	%rd32, %rd2, %rd31;
	ld.global.u32 	%r96, [%rd32+4];
	add.s32 	%r97, %r93, %r56;
	mul.wide.u32 	%rd33, %r97, 4;
	add.s64 	%rd34, %rd1, %rd33;
	ld.global.u32 	%r98, [%rd34];
	mad.lo.s32 	%r99, %r98, %r96, %r95;
	ld.global.u32 	%r100, [%rd32+8];
	add.s32 	%r101, %r97, %r56;
	mul.wide.u32 	%rd35, %r101, 4;
	add.s64 	%rd36, %rd1, %rd35;
	ld.global.u32 	%r102, [%rd36];
	mad.lo.s32 	%r103, %r102, %r100, %r99;
	ld.global.u32 	%r104, [%rd32+12];
	add.s32 	%r105, %r101, %r56;
	mul.wide.u32 	%rd37, %r105, 4;
	add.s64 	%rd38, %rd1, %rd37;
	ld.global.u32 	%r106, [%rd38];
	mad.lo.s32 	%r144, %r106, %r104, %r103;
	add.s32 	%r139, %r139, 4;
$L__BB3_8:
	and.b32  	%r108, %r56, 3;
	setp.eq.s32 	%p8, %r108, 0;
	@%p8 bra 	$L__BB3_13;
	setp.eq.s32 	%p9, %r108, 1;
	@%p9 bra 	$L__BB3_11;
	add.s32 	%r109, %r139, %r2;
	mul.wide.u32 	%rd39, %r109, 4;
	add.s64 	%rd40, %rd2, %rd39;
	ld.global.u32 	%r110, [%rd40];
	mad.lo.s32 	%r111, %r139, %r56, %r123;
	mul.wide.u32 	%rd41, %r111, 4;
	add.s64 	%rd42, %rd1, %rd41;
	ld.global.u32 	%r112, [%rd42];
	mad.lo.s32 	%r113, %r112, %r110, %r144;
	cvt.u64.u32 	%rd44, %r139;
	add.s64 	%rd45, %rd44, %rd43;
	shl.b64 	%rd46, %rd45, 2;
	add.s64 	%rd47, %rd2, %rd46;
	ld.global.u32 	%r114, [%rd47+4];
	add.s32 	%r115, %r111, %r56;
	mul.wide.u32 	%rd48, %r115, 4;
	add.s64 	%rd49, %rd1, %rd48;
	ld.global.u32 	%r116, [%rd49];
	mad.lo.s32 	%r144, %r116, %r114, %r113;
	add.s32 	%r139, %r139, 2;
$L__BB3_11:
	and.b32  	%r117, %r56, 1;
	setp.eq.b32 	%p10, %r117, 1;
	not.pred 	%p11, %p10;
	@%p11 bra 	$L__BB3_13;
	add.s32 	%r118, %r139, %r2;
	mul.wide.u32 	%rd50, %r118, 4;
	add.s64 	%rd51, %rd2, %rd50;
	ld.global.u32 	%r119, [%rd51];
	mad.lo.s32 	%r120, %r139, %r56, %r123;
	mul.wide.u32 	%rd52, %r120, 4;
	add.s64 	%rd53, %rd1, %rd52;
	ld.global.u32 	%r121, [%rd53];
	mad.lo.s32 	%r144, %r121, %r119, %r144;
$L__BB3_13:
	ld.param.u64 	%rd57, [_Z21rowMatrixMatrixKernelPiS_S_i_param_2];
	add.s32 	%r122, %r123, %r2;
	cvta.to.global.u64 	%rd54, %rd57;
	mul.wide.u32 	%rd55, %r122, 4;
	add.s64 	%rd56, %rd54, %rd55;
	st.global.u32 	[%rd56], %r144;
	add.s32 	%r123, %r123, 1;
	setp.ne.s32 	%p12, %r123, %r56;
	@%p12 bra 	$L__BB3_2;
$L__BB3_14:
	ret;

}
	// .globl	_Z24columnMatrixMatrixKernelPiS_S_i
.visible .entry _Z24columnMatrixMatrixKernelPiS_S_i(
	.param .u64 .ptr .align 1 _Z24columnMatrixMatrixKernelPiS_S_i_param_0,
	.param .u64 .ptr .align 1 _Z24columnMatrixMatrixKernelPiS_S_i_param_1,
	.param .u64 .ptr .align 1 _Z24columnMatrixMatrixKernelPiS_S_i_param_2,
	.param .u32 _Z24columnMatrixMatrixKernelPiS_S_i_param_3
)
{
	.reg .pred 	%p<12>;
	.reg .b32 	%r<109>;
	.reg .b64 	%rd<49>;

	ld.param.u64 	%rd5, [_Z24columnMatrixMatrixKernelPiS_S_i_param_0];
	ld.param.u64 	%rd6, [_Z24columnMatrixMatrixKernelPiS_S_i_param_1];
	ld.param.u64 	%rd4, [_Z24columnMatrixMatrixKernelPiS_S_i_param_2];
	ld.param.u32 	%r36, [_Z24columnMatrixMatrixKernelPiS_S_i_param_3];
	cvta.to.global.u64 	%rd1, %rd6;
	cvta.to.global.u64 	%rd2, %rd5;
	mov.u32 	%r37, %ctaid.x;
	mov.u32 	%r38, %ntid.x;
	mov.u32 	%r39, %tid.x;
	mad.lo.s32 	%r1, %r37, %r38, %r39;
	setp.ge.s32 	%p1, %r1, %r36;
	setp.lt.s32 	%p2, %r36, 1;
	or.pred  	%p3, %p1, %p2;
	@%p3 bra 	$L__BB4_14;
	add.s32 	%r2, %r36, -1;
	and.b32  	%r3, %r36, 7;
	add.s32 	%r4, %r3, -1;
	and.b32  	%r5, %r36, 3;
	and.b32  	%r6, %r36, 2147483640;
	and.b32  	%r7, %r36, 1;
	neg.s32 	%r8, %r6;
	shl.b32 	%r9, %r36, 3;
	cvta.to.global.u64 	%rd3, %rd4;
	mov.b32 	%r94, 0;
	mul.wide.u32 	%rd41, %r36, 4;
$L__BB4_2:
	setp.lt.u32 	%p4, %r2, 7;
	mul.lo.s32 	%r11, %r94, %r36;
	mov.b32 	%r103, 0;
	mov.u32 	%r108, %r103;
	@%p4 bra 	$L__BB4_5;
	mov.b32 	%r108, 0;
	mov.u32 	%r95, %r11;
	mov.u32 	%r96, %r1;
	mov.u32 	%r97, %r8;
$L__BB4_4:
	.pragma "nounroll";
	mul.wide.u32 	%rd7, %r95, 4;
	add.s64 	%rd8, %rd2, %rd7;
	ld.global.u32 	%r44, [%rd8];
	mul.wide.s32 	%rd9, %r96, 4;
	add.s64 	%rd10, %rd1, %rd9;
	ld.global.u32 	%r45, [%rd10];
	mad.lo.s32 	%r46, %r45, %r44, %r108;
	ld.global.u32 	%r47, [%rd8+4];
	mul.wide.u32 	%rd11, %r36, 4;
	add.s64 	%rd12, %rd10, %rd11;
	ld.global.u32 	%r48, [%rd12];
	mad.lo.s32 	%r49, %r48, %r47, %r46;
	ld.global.u32 	%r50, [%rd8+8];
	add.s64 	%rd13, %rd12, %rd11;
	ld.global.u32 	%r51, [%rd13];
	mad.lo.s32 	%r52, %r51, %r50, %r49;
	ld.global.u32 	%r53, [%rd8+12];
	add.s64 	%rd14, %rd13, %rd11;
	ld.global.u32 	%r54, [%rd14];
	mad.lo.s32 	%r55, %r54, %r53, %r52;
	ld.global.u32 	%r56, [%rd8+16];
	add.s64 	%rd15, %rd14, %rd11;
	ld.global.u32 	%r57, [%rd15];
	mad.lo.s32 	%r58, %r57, %r56, %r55;
	ld.global.u32 	%r59, [%rd8+20];
	add.s64 	%rd16, %rd15, %rd11;
	ld.global.u32 	%r60, [%rd16];
	mad.lo.s32 	%r61, %r60, %r59, %r58;
	ld.global.u32 	%r62, [%rd8+24];
	add.s64 	%rd17, %rd16, %rd11;
	ld.global.u32 	%r63, [%rd17];
	mad.lo.s32 	%r64, %r63, %r62, %r61;
	ld.global.u32 	%r65, [%rd8+28];
	add.s64 	%rd18, %rd17, %rd11;
	ld.global.u32 	%r66, [%rd18];
	mad.lo.s32 	%r108, %r66, %r65, %r64;
	add.s32 	%r97, %r97, 8;
	add.s32 	%r96, %r96, %r9;
	add.s32 	%r95, %r95, 8;
	setp.ne.s32 	%p5, %r97, 0;
	mov.u32 	%r103, %r6;
	@%p5 bra 	$L__BB4_4;
$L__BB4_5:
	setp.eq.s32 	%p6, %r3, 0;
	@%p6 bra 	$L__BB4_13;
	setp.lt.u32 	%p7, %r4, 3;
	@%p7 bra 	$L__BB4_8;
	add.s32 	%r68, %r103, %r11;
	mul.wide.u32 	%rd19, %r68, 4;
	add.s64 	%rd20, %rd2, %rd19;
	ld.global.u32 	%r69, [%rd20];
	mad.lo.s32 	%r70, %r103, %r36, %r1;
	mul.wide.s32 	%rd21, %r70, 4;
	add.s64 	%rd22, %rd1, %rd21;
	ld.global.u32 	%r71, [%rd22];
	mad.lo.s32 	%r72, %r71, %r69, %r108;
	cvt.u64.u32 	%rd23, %r11;
	cvt.u64.u32 	%rd24, %r103;
	add.s64 	%rd25, %rd24, %rd23;
	shl.b64 	%rd26, %rd25, 2;
	add.s64 	%rd27, %rd2, %rd26;
	ld.global.u32 	%r73, [%rd27+4];
	add.s64 	%rd29, %rd22, %rd41;
	ld.global.u32 	%r74, [%rd29];
	mad.lo.s32 	%r75, %r74, %r73, %r72;
	ld.global.u32 	%r76, [%rd27+8];
	add.s64 	%rd30, %rd29, %rd41;
	ld.global.u32 	%r77, [%rd30];
	mad.lo.s32 	%r78, %r77, %r76, %r75;
	ld.global.u32 	%r79, [%rd27+12];
	add.s64 	%rd31, %rd30, %rd41;
	ld.global.u32 	%r80, [%rd31];
	mad.lo.s32 	%r108, %r80, %r79, %r78;
	add.s32 	%r103, %r103, 4;
$L__BB4_8:
	setp.eq.s32 	%p8, %r5, 0;
	@%p8 bra 	$L__BB4_13;
	setp.eq.s32 	%p9, %r5, 1;
	@%p9 bra 	$L__BB4_11;
	add.s32 	%r82, %r103, %r11;
	mul.wide.u32 	%rd32, %r82, 4;
	add.s64 	%rd33, %rd2, %rd32;
	ld.global.u32 	%r83, [%rd33];
	mad.lo.s32 	%r84, %r103, %r36, %r1;
	mul.wide.s32 	%rd34, %r84, 4;
	add.s64 	%rd35, %rd1, %rd34;
	ld.global.u32 	%r85, [%rd35];
	mad.lo.s32 	%r86, %r85, %r83, %r108;
	cvt.u64.u32 	%rd36, %r11;
	cvt.u64.u32 	%rd37, %r103;
	add.s64 	%rd38, %rd37, %rd36;
	shl.b64 	%rd39, %rd38, 2;
	add.s64 	%rd40, %rd2, %rd39;
	ld.global.u32 	%r87, [%rd40+4];
	add.s64 	%rd42, %rd35, %rd41;
	ld.global.u32 	%r88, [%rd42];
	mad.lo.s32 	%r108, %r88, %r87, %r86;
	add.s32 	%r103, %r103, 2;
$L__BB4_11:
	setp.eq.s32 	%p10, %r7, 0;
	@%p10 bra 	$L__BB4_13;
	add.s32 	%r89, %r103, %r11;
	mul.wide.u32 	%rd43, %r89, 4;
	add.s64 	%rd44, %rd2, %rd43;
	ld.global.u32 	%r90, [%rd44];
	mad.lo.s32 	%r91, %r103, %r36, %r1;
	mul.wide.s32 	%rd45, %r91, 4;
	add.s64 	%rd46, %rd1, %rd45;
	ld.global.u32 	%r92, [%rd46];
	mad.lo.s32 	%r108, %r92, %r90, %r108;
$L__BB4_13:
	add.s32 	%r93, %r11, %r1;
	mul.wide.s32 	%rd47, %r93, 4;
	add.s64 	%rd48, %rd3, %rd47;
	st.global.u32 	[%rd48], %r108;
	add.s32 	%r94, %r94, 1;
	setp.ne.s32 	%p11, %r94, %r36;
	@%p11 bra 	$L__BB4_2;
$L__BB4_14:
	ret;

}


// ===== COMPILED SASS (sm_100) =====

	.target	sm_100

	.elftype	@"ET_EXEC"


//--------------------- .note.nv.tkinfo           --------------------------
	.section	.note.nv.tkinfo,"",@"SHT_NOTE"
	.sectionflags	@"SHF_NOTE_NV_TKINFO"
	.tkinfo
        /*0018*/ 	.word	0x00000002
        /*0030*/ 	.string	""
        /*0030*/ 	.string	"ptxas"
        /*0030*/ 	.string	"Cuda compilation tools, release 13.0, V13.0.88"
        /*0030*/ 	.string	"Build cuda_13.0.r13.0/compiler.36424714_0"
        /*0030*/ 	.string	"-arch sm_100 -m 64 "



//--------------------- .note.nv.cuinfo           --------------------------
	.section	.note.nv.cuinfo,"",@"SHT_NOTE"
	.sectionflags	@"SHF_NOTE_NV_CUINFO"
        /*0018*/ 	.short	0x0002
        /*001a*/ 	.short	0x0064
        /*001c*/ 	.short	0x0082
	.zero		2


//--------------------- .nv.info                  --------------------------
	.section	.nv.info,"",@"SHT_CUDA_INFO"
	.align	4


	//----- nvinfo : EIATTR_REGCOUNT
	.align		4
        /*0000*/ 	.byte	0x04, 0x2f
        /*0002*/ 	.short	(.L_1 - .L_0)
	.align		4
.L_0:
        /*0004*/ 	.word	index@(_Z23tiledMatrixMatrixKernelPiS_S_i)
        /*0008*/ 	.word	0x00000020


	//----- nvinfo : EIATTR_FRAME_SIZE
	.align		4
.L_1:
        /*000c*/ 	.byte	0x04, 0x11
        /*000e*/ 	.short	(.L_3 - .L_2)
	.align		4
.L_2:
        /*0010*/ 	.word	index@(_Z23tiledMatrixMatrixKernelPiS_S_i)
        /*0014*/ 	.word	0x00000000


	//----- nvinfo : EIATTR_REGCOUNT
	.align		4
.L_3:
        /*0018*/ 	.byte	0x04, 0x2f
        /*001a*/ 	.short	(.L_5 - .L_4)
	.align		4
.L_4:
        /*001c*/ 	.word	index@(_Z32tiledMatrixMatrixTransposeKernelPiS_S_i)
        /*0020*/ 	.word	0x0000001e


	//----- nvinfo : EIATTR_FRAME_SIZE
	.align		4
.L_5:
        /*0024*/ 	.byte	0x04, 0x11
        /*0026*/ 	.short	(.L_7 - .L_6)
	.align		4
.L_6:
        /*0028*/ 	.word	index@(_Z32tiledMatrixMatrixTransposeKernelPiS_S_i)
        /*002c*/ 	.word	0x00000000


	//----- nvinfo : EIATTR_REGCOUNT
	.align		4
.L_7:
        /*0030*/ 	.byte	0x04, 0x2f
        /*0032*/ 	.short	(.L_9 - .L_8)
	.align		4
.L_8:
        /*0034*/ 	.word	index@(_Z25elementMatrixMatrixKernelPiS_S_i)
        /*0038*/ 	.word	0x0000001e


	//----- nvinfo : EIATTR_FRAME_SIZE
	.align		4
.L_9:
        /*003c*/ 	.byte	0x04, 0x11
        /*003e*/ 	.short	(.L_11 - .L_10)
	.align		4
.L_10:
        /*0040*/ 	.word	index@(_Z25elementMatrixMatrixKernelPiS_S_i)
        /*0044*/ 	.word	0x00000000


	//----- nvinfo : EIATTR_REGCOUNT
	.align		4
.L_11:
        /*0048*/ 	.byte	0x04, 0x2f
        /*004a*/ 	.short	(.L_13 - .L_12)
	.align		4
.L_12:
        /*004c*/ 	.word	index@(_Z21rowMatrixMatrixKernelPiS_S_i)
        /*0050*/ 	.word	0x00000020


	//----- nvinfo : EIATTR_FRAME_SIZE
	.align		4
.L_13:
        /*0054*/ 	.byte	0x04, 0x11
        /*0056*/ 	.short	(.L_15 - .L_14)
	.align		4
.L_14:
        /*0058*/ 	.word	index@(_Z21rowMatrixMatrixKernelPiS_S_i)
        /*005c*/ 	.word	0x00000000


	//----- nvinfo : EIATTR_REGCOUNT
	.align		4
.L_15:
        /*0060*/ 	.byte	0x04, 0x2f
        /*0062*/ 	.short	(.L_17 - .L_16)
	.align		4
.L_16:
        /*0064*/ 	.word	index@(_Z24columnMatrixMatrixKernelPiS_S_i)
        /*0068*/ 	.word	0x00000020


	//----- nvinfo : EIATTR_FRAME_SIZE
	.align		4
.L_17:
        /*006c*/ 	.byte	0x04, 0x11
        /*006e*/ 	.short	(.L_19 - .L_18)
	.align		4
.L_18:
        /*0070*/ 	.word	index@(_Z24columnMatrixMatrixKernelPiS_S_i)
        /*0074*/ 	.word	0x00000000


	//----- nvinfo : EIATTR_MIN_STACK_SIZE
	.align		4
.L_19:
        /*0078*/ 	.byte	0x04, 0x12
        /*007a*/ 	.short	(.L_21 - .L_20)
	.align		4
.L_20:
        /*007c*/ 	.word	index@(_Z24columnMatrixMatrixKernelPiS_S_i)
        /*0080*/ 	.word	0x00000000


	//----- nvinfo : EIATTR_MIN_STACK_SIZE
	.align		4
.L_21:
        /*0084*/ 	.byte	0x04, 0x12
        /*0086*/ 	.short	(.L_23 - .L_22)
	.align		4
.L_22:
        /*0088*/ 	.word	index@(_Z21rowMatrixMatrixKernelPiS_S_i)
        /*008c*/ 	.word	0x00000000


	//----- nvinfo : EIATTR_MIN_STACK_SIZE
	.align		4
.L_23:
        /*0090*/ 	.byte	0x04, 0x12
        /*0092*/ 	.short	(.L_25 - .L_24)
	.align		4
.L_24:
        /*0094*/ 	.word	index@(_Z25elementMatrixMatrixKernelPiS_S_i)
        /*0098*/ 	.word	0x00000000


	//----- nvinfo : EIATTR_MIN_STACK_SIZE
	.align		4
.L_25:
        /*009c*/ 	.byte	0x04, 0x12
        /*009e*/ 	.short	(.L_27 - .L_26)
	.align		4
.L_26:
        /*00a0*/ 	.word	index@(_Z32tiledMatrixMatrixTransposeKernelPiS_S_i)
        /*00a4*/ 	.word	0x00000000


	//----- nvinfo : EIATTR_MIN_STACK_SIZE
	.align		4
.L_27:
        /*00a8*/ 	.byte	0x04, 0x12
        /*00aa*/ 	.short	(.L_29 - .L_28)
	.align		4
.L_28:
        /*00ac*/ 	.word	index@(_Z23tiledMatrixMatrixKernelPiS_S_i)
        /*00b0*/ 	.word	0x00000000
.L_29:


//--------------------- .nv.compat                --------------------------
	.section	.nv.compat,"",@"SHT_CUDA_COMPAT_INFO"
	.align	4
        /*0000*/ 	.byte	0x02, 0x09, 0x00, 0x00, 0x02, 0x02, 0x01, 0x00, 0x02, 0x05, 0x05, 0x00, 0x03, 0x07, 0x01, 0x01
        /*0010*/ 	.byte	0x02, 0x03, 0x00, 0x00, 0x02, 0x06, 0x01, 0x00, 0x04, 0x0b, 0x08, 0x00, 0x09, 0x00, 0x00, 0x00
        /*0020*/ 	.byte	0x00, 0x00, 0x00, 0x00


//--------------------- .nv.info._Z24columnMatrixMatrixKernelPiS_S_i --------------------------
	.section	.nv.info._Z24columnMatrixMatrixKernelPiS_S_i,"",@"SHT_CUDA_INFO"
	.sectionflags	@""
	.align	4


	//----- nvinfo : EIATTR_CUDA_API_VERSION
	.align		4
        /*0000*/ 	.byte	0x04, 0x37
        /*0002*/ 	.short	(.L_31 - .L_30)
.L_30:
        /*0004*/ 	.word	0x00000082


	//----- nvinfo : EIATTR_KPARAM_INFO
	.align		4
.L_31:
        /*0008*/ 	.byte	0x04, 0x17
        /*000a*/ 	.short	(.L_33 - .L_32)
.L_32:
        /*000c*/ 	.word	0x00000000
        /*0010*/ 	.short	0x0003
        /*0012*/ 	.short	0x0018
        /*0014*/ 	.byte	0x00, 0xf0, 0x11, 0x00


	//----- nvinfo : EIATTR_KPARAM_INFO
	.align		4
.L_33:
        /*0018*/ 	.byte	0x04, 0x17
        /*001a*/ 	.short	(.L_35 - .L_34)
.L_34:
        /*001c*/ 	.word	0x00000000
        /*0020*/ 	.short	0x0002
        /*0022*/ 	.short	0x0010
        /*0024*/ 	.byte	0x00, 0xf5, 0x21, 0x00


	//----- nvinfo : EIATTR_KPARAM_INFO
	.align		4
.L_35:
        /*0028*/ 	.byte	0x04, 0x17
        /*002a*/ 	.short	(.L_37 - .L_36)
.L_36:
        /*002c*/ 	.word	0x00000000
        /*0030*/ 	.short	0x0001
        /*0032*/ 	.short	0x0008
        /*0034*/ 	.byte	0x00, 0xf5, 0x21, 0x00


	//----- nvinfo : EIATTR_KPARAM_INFO
	.align		4
.L_37:
        /*0038*/ 	.byte	0x04, 0x17
        /*003a*/ 	.short	(.L_39 - .L_38)
.L_38:
        /*003c*/ 	.word	0x00000000
        /*0040*/ 	.short	0x0000
        /*0042*/ 	.short	0x0000
        /*0044*/ 	.byte	0x00, 0xf5, 0x21, 0x00


	//----- nvinfo : EIATTR_SPARSE_MMA_MASK
	.align		4
.L_39:
        /*0048*/ 	.byte	0x03, 0x50
        /*004a*/ 	.short	0x0000


	//----- nvinfo : EIATTR_MAXREG_COUNT
	.align		4
        /*004c*/ 	.byte	0x03, 0x1b
        /*004e*/ 	.short	0x00ff


	//----- nvinfo : EIATTR_MERCURY_ISA_VERSION
	.align		4
        /*0050*/ 	.byte	0x03, 0x5f
        /*0052*/ 	.short	0x0101


	//----- nvinfo : EIATTR_VRC_CTA_INIT_COUNT
	.align		4
        /*0054*/ 	.byte	0x02, 0x4a
	.zero		1
	.zero		1


	//----- nvinfo : EIATTR_EXIT_INSTR_OFFSETS
	.align		4
        /*0058*/ 	.byte	0x04, 0x1c
        /*005a*/ 	.short	(.L_41 - .L_40)


	//   ....[0]....
.L_40:
        /*005c*/ 	.word	0x00000080


	//   ....[1]....
        /*0060*/ 	.word	0x000008a0


	//----- nvinfo : EIATTR_CBANK_PARAM_SIZE
	.align		4
.L_41:
        /*0064*/ 	.byte	0x03, 0x19
        /*0066*/ 	.short	0x001c


	//----- nvinfo : EIATTR_PARAM_CBANK
	.align		4
        /*0068*/ 	.byte	0x04, 0x0a
        /*006a*/ 	.short	(.L_43 - .L_42)
	.align		4
.L_42:
        /*006c*/ 	.word	index@(.nv.constant0._Z24columnMatrixMatrixKernelPiS_S_i)
        /*0070*/ 	.short	0x0380
        /*0072*/ 	.short	0x001c


	//----- nvinfo : EIATTR_SW_WAR
	.align		4
.L_43:
        /*0074*/ 	.byte	0x04, 0x36
        /*0076*/ 	.short	(.L_45 - .L_44)
.L_44:
        /*0078*/ 	.word	0x00000008
.L_45:


//--------------------- .nv.info._Z21rowMatrixMatrixKernelPiS_S_i --------------------------
	.section	.nv.info._Z21rowMatrixMatrixKernelPiS_S_i,"",@"SHT_CUDA_INFO"
	.sectionflags	@""
	.align	4


	//----- nvinfo : EIATTR_CUDA_API_VERSION
	.align		4
        /*0000*/ 	.byte	0x04, 0x37
        /*0002*/ 	.short	(.L_47 - .L_46)
.L_46:
        /*0004*/ 	.word	0x00000082


	//----- nvinfo : EIATTR_KPARAM_INFO
	.align		4
.L_47:
        /*0008*/ 	.byte	0x04, 0x17
        /*000a*/ 	.short	(.L_49 - .L_48)
.L_48:
        /*000c*/ 	.word	0x00000000
        /*0010*/ 	.short	0x0003
        /*0012*/ 	.short	0x0018
        /*0014*/ 	.byte	0x00, 0xf0, 0x11, 0x00


	//----- nvinfo : EIATTR_KPARAM_INFO
	.align		4
.L_49:
        /*0018*/ 	.byte	0x04, 0x17
        /*001a*/ 	.short	(.L_51 - .L_50)
.L_50:
        /*001c*/ 	.word	0x00000000
        /*0020*/ 	.short	0x0002
        /*0022*/ 	.short	0x0010
        /*0024*/ 	.byte	0x00, 0xf5, 0x21, 0x00


	//----- nvinfo : EIATTR_KPARAM_INFO
	.align		4
.L_51:
        /*0028*/ 	.byte	0x04, 0x17
        /*002a*/ 	.short	(.L_53 - .L_52)
.L_52:
        /*002c*/ 	.word	0x00000000
        /*0030*/ 	.short	0x0001
        /*0032*/ 	.short	0x0008
        /*0034*/ 	.byte	0x00, 0xf5, 0x21, 0x00


	//----- nvinfo : EIATTR_KPARAM_INFO
	.align		4
.L_53:
        /*0038*/ 	.byte	0x04, 0x17
        /*003a*/ 	.short	(.L_55 - .L_54)
.L_54:
        /*003c*/ 	.word	0x00000000
        /*0040*/ 	.short	0x0000
        /*0042*/ 	.short	0x0000
        /*0044*/ 	.byte	0x00, 0xf5, 0x21, 0x00


	//----- nvinfo : EIATTR_SPARSE_MMA_MASK
	.align		4
.L_55:
        /*0048*/ 	.byte	0x03, 0x50
        /*004a*/ 	.short	0x0000


	//----- nvinfo : EIATTR_MAXREG_COUNT
	.align		4
        /*004c*/ 	.byte	0x03, 0x1b
        /*004e*/ 	.short	0x00ff


	//----- nvinfo : EIATTR_MERCURY_ISA_VERSION
	.align		4
        /*0050*/ 	.byte	0x03, 0x5f
        /*0052*/ 	.short	0x0101


	//----- nvinfo : EIATTR_VRC_CTA_INIT_COUNT
	.align		4
        /*0054*/ 	.byte	0x02, 0x4a
	.zero		1
	.zero		1


	//----- nvinfo : EIATTR_EXIT_INSTR_OFFSETS
	.align		4
        /*0058*/ 	.byte	0x04, 0x1c
        /*005a*/ 	.short	(.L_57 - .L_56)


	//   ....[0]....
.L_56:
        /*005c*/ 	.word	0x00000080


	//   ....[1]....
        /*0060*/ 	.word	0x000009f0


	//----- nvinfo : EIATTR_CBANK_PARAM_SIZE
	.align		4
.L_57:
        /*0064*/ 	.byte	0x03, 0x19
        /*0066*/ 	.short	0x001c


	//----- nvinfo : EIATTR_PARAM_CBANK
	.align		4
        /*0068*/ 	.byte	0x04, 0x0a
        /*006a*/ 	.short	(.L_59 - .L_58)
	.align		4
.L_58:
        /*006c*/ 	.word	index@(.nv.constant0._Z21rowMatrixMatrixKernelPiS_S_i)
        /*0070*/ 	.short	0x0380
        /*0072*/ 	.short	0x001c


	//----- nvinfo : EIATTR_SW_WAR
	.align		4
.L_59:
        /*0074*/ 	.byte	0x04, 0x36
        /*0076*/ 	.short	(.L_61 - .L_60)
.L_60:
        /*0078*/ 	.word	0x00000008
.L_61:


//--------------------- .nv.info._Z25elementMatrixMatrixKernelPiS_S_i --------------------------
	.section	.nv.info._Z25elementMatrixMatrixKernelPiS_S_i,"",@"SHT_CUDA_INFO"
	.sectionflags	@""
	.align	4


	//----- nvinfo : EIATTR_CUDA_API_VERSION
	.align		4
        /*0000*/ 	.byte	0x04, 0x37
        /*0002*/ 	.short	(.L_63 - .L_62)
.L_62:
        /*0004*/ 	.word	0x00000082


	//----- nvinfo : EIATTR_KPARAM_INFO
	.align		4
.L_63:
        /*0008*/ 	.byte	0x04, 0x17
        /*000a*/ 	.short	(.L_65 - .L_64)
.L_64:
        /*000c*/ 	.word	0x00000000
        /*0010*/ 	.short	0x0003
        /*0012*/ 	.short	0x0018
        /*0014*/ 	.byte	0x00, 0xf0, 0x11, 0x00


	//----- nvinfo : EIATTR_KPARAM_INFO
	.align		4
.L_65:
        /*0018*/ 	.byte	0x04, 0x17
        /*001a*/ 	.short	(.L_67 - .L_66)
.L_66:
        /*001c*/ 	.word	0x00000000
        /*0020*/ 	.short	0x0002
        /*0022*/ 	.short	0x0010
        /*0024*/ 	.byte	0x00, 0xf5, 0x21, 0x00


	//----- nvinfo : EIATTR_KPARAM_INFO
	.align		4
.L_67:
        /*0028*/ 	.byte	0x04, 0x17
        /*002a*/ 	.short	(.L_69 - .L_68)
.L_68:
        /*002c*/ 	.word	0x00000000
        /*0030*/ 	.short	0x0001
        /*0032*/ 	.short	0x0008
        /*0034*/ 	.byte	0x00, 0xf5, 0x21, 0x00


	//----- nvinfo : EIATTR_KPARAM_INFO
	.align		4
.L_69:
        /*0038*/ 	.byte	0x04, 0x17
        /*003a*/ 	.short	(.L_71 - .L_70)
.L_70:
        /*003c*/ 	.word	0x00000000
        /*0040*/ 	.short	0x0000
        /*0042*/ 	.short	0x0000
        /*0044*/ 	.byte	0x00, 0xf5, 0x21, 0x00


	//----- nvinfo : EIATTR_SPARSE_MMA_MASK
	.align		4
.L_71:
        /*0048*/ 	.byte	0x03, 0x50
        /*004a*/ 	.short	0x0000


	//----- nvinfo : EIATTR_MAXREG_COUNT
	.align		4
        /*004c*/ 	.byte	0x03, 0x1b
        /*004e*/ 	.short	0x00ff


	//----- nvinfo : EIATTR_MERCURY_ISA_VERSION
	.align		4
        /*0050*/ 	.byte	0x03, 0x5f
        /*0052*/ 	.short	0x0101


	//----- nvinfo : EIATTR_VRC_CTA_INIT_COUNT
	.align		4
        /*0054*/ 	.byte	0x02, 0x4a
	.zero		1
	.zero		1


	//----- nvinfo : EIATTR_EXIT_INSTR_OFFSETS
	.align		4
        /*0058*/ 	.byte	0x04, 0x1c
        /*005a*/ 	.short	(.L_73 - .L_72)


	//   ....[0]....
.L_72:
        /*005c*/ 	.word	0x000000c0


	//   ....[1]....
        /*0060*/ 	.word	0x00000a90


	//----- nvinfo : EIATTR_CBANK_PARAM_SIZE
	.align		4
.L_73:
        /*0064*/ 	.byte	0x03, 0x19
        /*0066*/ 	.short	0x001c


	//----- nvinfo : EIATTR_PARAM_CBANK
	.align		4
        /*0068*/ 	.byte	0x04, 0x0a
        /*006a*/ 	.short	(.L_75 - .L_74)
	.align		4
.L_74:
        /*006c*/ 	.word	index@(.nv.constant0._Z25elementMatrixMatrixKernelPiS_S_i)
        /*0070*/ 	.short	0x0380
        /*0072*/ 	.short	0x001c


	//----- nvinfo : EIATTR_SW_WAR
	.align		4
.L_75:
        /*0074*/ 	.byte	0x04, 0x36
        /*0076*/ 	.short	(.L_77 - .L_76)
.L_76:
        /*0078*/ 	.word	0x00000008
.L_77:


//--------------------- .nv.info._Z32tiledMatrixMatrixTransposeKernelPiS_S_i --------------------------
	.section	.nv.info._Z32tiledMatrixMatrixTransposeKernelPiS_S_i,"",@"SHT_CUDA_INFO"
	.sectionflags	@""
	.align	4


	//----- nvinfo : EIATTR_CUDA_API_VERSION
	.align		4
        /*0000*/ 	.byte	0x04, 0x37
        /*0002*/ 	.short	(.L_79 - .L_78)
.L_78:
        /*0004*/ 	.word	0x00000082


	//----- nvinfo : EIATTR_KPARAM_INFO
	.align		4
.L_79:
        /*0008*/ 	.byte	0x04, 0x17
        /*000a*/ 	.short	(.L_81 - .L_80)
.L_80:
        /*000c*/ 	.word	0x00000000
        /*0010*/ 	.short	0x0003
        /*0012*/ 	.short	0x0018
        /*0014*/ 	.byte	0x00, 0xf0, 0x11, 0x00


	//----- nvinfo : EIATTR_KPARAM_INFO
	.align		4
.L_81:
        /*0018*/ 	.byte	0x04, 0x17
        /*001a*/ 	.short	(.L_83 - .L_82)
.L_82:
        /*001c*/ 	.word	0x00000000
        /*0020*/ 	.short	0x0002
        /*0022*/ 	.short	0x0010
        /*0024*/ 	.byte	0x00, 0xf5, 0x21, 0x00


	//----- nvinfo : EIATTR_KPARAM_INFO
	.align		4
.L_83:
        /*0028*/ 	.byte	0x04, 0x17
        /*002a*/ 	.short	(.L_85 - .L_84)
.L_84:
        /*002c*/ 	.word	0x00000000
        /*0030*/ 	.short	0x0001
        /*0032*/ 	.short	0x0008
        /*0034*/ 	.byte	0x00, 0xf5, 0x21, 0x00


	//----- nvinfo : EIATTR_KPARAM_INFO
	.align		4
.L_85:
        /*0038*/ 	.byte	0x04, 0x17
        /*003a*/ 	.short	(.L_87 - .L_86)
.L_86:
        /*003c*/ 	.word	0x00000000
        /*0040*/ 	.short	0x0000
        /*0042*/ 	.short	0x0000
        /*0044*/ 	.byte	0x00, 0xf5, 0x21, 0x00


	//----- nvinfo : EIATTR_SPARSE_MMA_MASK
	.align		4
.L_87:
        /*0048*/ 	.byte	0x03, 0x50
        /*004a*/ 	.short	0x0000


	//----- nvinfo : EIATTR_MAXREG_COUNT
	.align		4
        /*004c*/ 	.byte	0x03, 0x1b
        /*004e*/ 	.short	0x00ff


	//----- nvinfo : EIATTR_NUM_BARRIERS
	.align		4
        /*0050*/ 	.byte	0x02, 0x4c
        /*0052*/ 	.byte	0x01
	.zero		1


	//----- nvinfo : EIATTR_MERCURY_ISA_VERSION
	.align		4
        /*0054*/ 	.byte	0x03, 0x5f
        /*0056*/ 	.short	0x0101


	//----- nvinfo : EIATTR_VRC_CTA_INIT_COUNT
	.align		4
        /*0058*/ 	.byte	0x02, 0x4a
	.zero		1
	.zero		1


	//----- nvinfo : EIATTR_EXIT_INSTR_OFFSETS
	.align		4
        /*005c*/ 	.byte	0x04, 0x1c
        /*005e*/ 	.short	(.L_89 - .L_88)


	//   ....[0]....
.L_88:
        /*0060*/ 	.word	0x00000c60


	//----- nvinfo : EIATTR_CBANK_PARAM_SIZE
	.align		4
.L_89:
        /*0064*/ 	.byte	0x03, 0x19
        /*0066*/ 	.short	0x001c


	//----- nvinfo : EIATTR_PARAM_CBANK
	.align		4
        /*0068*/ 	.byte	0x04, 0x0a
        /*006a*/ 	.short	(.L_91 - .L_90)
	.align		4
.L_90:
        /*006c*/ 	.word	index@(.nv.constant0._Z32tiledMatrixMatrixTransposeKernelPiS_S_i)
        /*0070*/ 	.short	0x0380
        /*0072*/ 	.short	0x001c


	//----- nvinfo : EIATTR_SW_WAR
	.align		4
.L_91:
        /*0074*/ 	.byte	0x04, 0x36
        /*0076*/ 	.short	(.L_93 - .L_92)
.L_92:
        /*0078*/ 	.word	0x00000008
.L_93:


//--------------------- .nv.info._Z23tiledMatrixMatrixKernelPiS_S_i --------------------------
	.section	.nv.info._Z23tiledMatrixMatrixKernelPiS_S_i,"",@"SHT_CUDA_INFO"
	.sectionflags	@""
	.align	4


	//----- nvinfo : EIATTR_CUDA_API_VERSION
	.align		4
        /*0000*/ 	.byte	0x04, 0x37
        /*0002*/ 	.short	(.L_95 - .L_94)
.L_94:
        /*0004*/ 	.word	0x00000082


	//----- nvinfo : EIATTR_KPARAM_INFO
	.align		4
.L_95:
        /*0008*/ 	.byte	0x04, 0x17
        /*000a*/ 	.short	(.L_97 - .L_96)
.L_96:
        /*000c*/ 	.word	0x00000000
        /*0010*/ 	.short	0x0003
        /*0012*/ 	.short	0x0018
        /*0014*/ 	.byte	0x00, 0xf0, 0x11, 0x00


	//----- nvinfo : EIATTR_KPARAM_INFO
	.align		4
.L_97:
        /*0018*/ 	.byte	0x04, 0x17
        /*001a*/ 	.short	(.L_99 - .L_98)
.L_98:
        /*001c*/ 	.word	0x00000000
        /*0020*/ 	.short	0x0002
        /*0022*/ 	.short	0x0010
        /*0024*/ 	.byte	0x00, 0xf5, 0x21, 0x00


	//----- nvinfo : EIATTR_KPARAM_INFO
	.align		4
.L_99:
        /*0028*/ 	.byte	0x04, 0x17
        /*002a*/ 	.short	(.L_101 - .L_100)
.L_100:
        /*002c*/ 	.word	0x00000000
        /*0030*/ 	.short	0x0001
        /*0032*/ 	.short	0x0008
        /*0034*/ 	.byte	0x00, 0xf5, 0x21, 0x00


	//----- nvinfo : EIATTR_KPARAM_INFO
	.align		4
.L_101:
        /*0038*/ 	.byte	0x04, 0x17
        /*003a*/ 	.short	(.L_103 - .L_102)
.L_102:
        /*003c*/ 	.word	0x00000000
        /*0040*/ 	.short	0x0000
        /*0042*/ 	.short	0x0000
        /*0044*/ 	.byte	0x00, 0xf5, 0x21, 0x00


	//----- nvinfo : EIATTR_SPARSE_MMA_MASK
	.align		4
.L_103:
        /*0048*/ 	.byte	0x03, 0x50
        /*004a*/ 	.short	0x0000


	//----- nvinfo : EIATTR_MAXREG_COUNT
	.align		4
        /*004c*/ 	.byte	0x03, 0x1b
        /*004e*/ 	.short	0x00ff


	//----- nvinfo : EIATTR_NUM_BARRIERS
	.align		4
        /*0050*/ 	.byte	0x02, 0x4c
        /*0052*/ 	.byte	0x01
	.zero		1


	//----- nvinfo : EIATTR_MERCURY_ISA_VERSION
	.align		4
        /*0054*/ 	.byte	0x03, 0x5f
        /*0056*/ 	.short	0x0101


	//----- nvinfo : EIATTR_VRC_CTA_INIT_COUNT
	.align		4
        /*0058*/ 	.byte	0x02, 0x4a
	.zero		1
	.zero		1


	//----- nvinfo : EIATTR_EXIT_INSTR_OFFSETS
	.align		4
        /*005c*/ 	.byte	0x04, 0x1c
        /*005e*/ 	.short	(.L_105 - .L_104)


	//   ....[0]....
.L_104:
        /*0060*/ 	.word	0x00000c80


	//   ....[1]....
        /*0064*/ 	.word	0x00000cd0


	//----- nvinfo : EIATTR_CBANK_PARAM_SIZE
	.align		4
.L_105:
        /*0068*/ 	.byte	0x03, 0x19
        /*006a*/ 	.short	0x001c


	//----- nvinfo : EIATTR_PARAM_CBANK
	.align		4
        /*006c*/ 	.byte	0x04, 0x0a
        /*006e*/ 	.short	(.L_107 - .L_106)
	.align		4
.L_106:
        /*0070*/ 	.word	index@(.nv.constant0._Z23tiledMatrixMatrixKernelPiS_S_i)
        /*0074*/ 	.short	0x0380
        /*0076*/ 	.short	0x001c


	//----- nvinfo : EIATTR_SW_WAR
	.align		4
.L_107:
        /*0078*/ 	.byte	0x04, 0x36
        /*007a*/ 	.short	(.L_109 - .L_108)
.L_108:
        /*007c*/ 	.word	0x00000008
.L_109:


//--------------------- .nv.callgraph             --------------------------
	.section	.nv.callgraph,"",@"SHT_CUDA_CALLGRAPH"
	.align	4
	.sectionentsize	8
	.align		4
        /*0000*/ 	.word	0x00000000
	.align		4
        /*0004*/ 	.word	0xffffffff
	.align		4
        /*0008*/ 	.word	0x00000000
	.align		4
        /*000c*/ 	.word	0xfffffffe
	.align		4
        /*0010*/ 	.word	0x00000000
	.align		4
        /*0014*/ 	.word	0xfffffffd
	.align		4
        /*0018*/ 	.word	0x00000000
	.align		4
        /*001c*/ 	.word	0xfffffffc


//--------------------- .text._Z24columnMatrixMatrixKernelPiS_S_i --------------------------
	.section	.text._Z24columnMatrixMatrixKernelPiS_S_i,"ax",@progbits
	.align	128
        .global         _Z24columnMatrixMatrixKernelPiS_S_i
        .type           _Z24columnMatrixMatrixKernelPiS_S_i,@function
        .size           _Z24columnMatrixMatrixKernelPiS_S_i,(.L_x_23 - _Z24columnMatrixMatrixKernelPiS_S_i)
        .other          _Z24columnMatrixMatrixKernelPiS_S_i,@"STO_CUDA_ENTRY STV_DEFAULT"
_Z24columnMatrixMatrixKernelPiS_S_i:
.text._Z24columnMatrixMatrixKernelPiS_S_i:
[----:B------:R-:W-:Y:S01]  /*0000*/  LDC R1, c[0x0][0x37c] ;  /* 0x0000df00ff017b82 */ /* 0x000fe20000000800 */
[----:B------:R-:W0:Y:S07]  /*0010*/  S2R R3, SR_TID.X ;  /* 0x0000000000037919 */ /* 0x000e2e0000002100 */
[----:B------:R-:W0:Y:S08]  /*0020*/  S2UR UR4, SR_CTAID.X ;  /* 0x00000000000479c3 */ /* 0x000e300000002500 */
[----:B------:R-:W0:Y:S08]  /*0030*/  LDC R0, c[0x0][0x360] ;  /* 0x0000d800ff007b82 */ /* 0x000e300000000800 */
[----:B------:R-:W1:Y:S01]  /*0040*/  LDC R5, c[0x0][0x398] ;  /* 0x0000e600ff057b82 */ /* 0x000e620000000800 */
[----:B0-----:R-:W-:Y:S01]  /*0050*/  IMAD R0, R0, UR4, R3 ;  /* 0x0000000400007c24 */ /* 0x001fe2000f8e0203 */
[----:B-1----:R-:W-:-:S04]  /*0060*/  ISETP.GE.AND P0, PT, R5, 0x1, PT ;  /* 0x000000010500780c */ /* 0x002fc80003f06270 */
[----:B------:R-:W-:-:S13]  /*0070*/  ISETP.GE.OR P0, PT, R0, R5, !P0 ;  /* 0x000000050000720c */ /* 0x000fda0004706670 */
[----:B------:R-:W-:Y:S05]  /*0080*/  @P0 EXIT ;  /* 0x000000000000094d */ /* 0x000fea0003800000 */
[C---:B------:R-:W-:Y:S01]  /*0090*/  LOP3.LUT R2, R5.reuse, 0x7, RZ, 0xc0, !PT ;  /* 0x0000000705027812 */ /* 0x040fe200078ec0ff */
[----:B------:R-:W0:Y:S01]  /*00a0*/  LDCU.64 UR4, c[0x0][0x358] ;  /* 0x00006b00ff0477ac */ /* 0x000e220008000a00 */
[----:B------:R-:W-:Y:S02]  /*00b0*/  IADD3 R3, PT, PT, R5, -0x1, RZ ;  /* 0xffffffff05037810 */ /* 0x000fe40007ffe0ff */
[----:B------:R-:W-:Y:S02]  /*00c0*/  IADD3 R4, PT, PT, R2, -0x1, RZ ;  /* 0xffffffff02047810 */ /* 0x000fe40007ffe0ff */
[----:B------:R-:W-:Y:S02]  /*00d0*/  ISETP.GE.U32.AND P0, PT, R3, 0x7, PT ;  /* 0x000000070300780c */ /* 0x000fe40003f06070 */
[----:B------:R-:W-:Y:S02]  /*00e0*/  ISETP.GE.U32.AND P1, PT, R4, 0x3, PT ;  /* 0x000000030400780c */ /* 0x000fe40003f26070 */
[----:B------:R-:W-:-:S02]  /*00f0*/  LOP3.LUT R3, R5, 0x7ffffff8, RZ, 0xc0, !PT ;  /* 0x7ffffff805037812 */ /* 0x000fc400078ec0ff */
[----:B------:R-:W-:Y:S01]  /*0100*/  LOP3.LUT R4, R5, 0x3, RZ, 0xc0, !PT ;  /* 0x0000000305047812 */ /* 0x000fe200078ec0ff */
[----:B------:R-:W-:Y:S01]  /*0110*/  HFMA2 R5, -RZ, RZ, 0, 0 ;  /* 0x00000000ff057431 */ /* 0x000fe200000001ff */
[----:B------:R-:W-:-:S07]  /*0120*/  IADD3 R6, PT, PT, -R3, RZ, RZ ;  /* 0x000000ff03067210 */ /* 0x000fce0007ffe1ff */
.L_x_4:
[----:B-1----:R-:W1:Y:S01]  /*0130*/  LDC R7, c[0x0][0x398] ;  /* 0x0000e600ff077b82 */ /* 0x002e620000000800 */
[----:B------:R-:W-:Y:S02]  /*0140*/  MOV R8, RZ ;  /* 0x000000ff00087202 */ /* 0x000fe40000000f00 */
[----:B------:R-:W-:Y:S01]  /*0150*/  MOV R20, RZ ;  /* 0x000000ff00147202 */ /* 0x000fe20000000f00 */
[C---:B-1----:R-:W-:Y:S01]  /*0160*/  IMAD R9, R5.reuse, R7, RZ ;  /* 0x0000000705097224 */ /* 0x042fe200078e02ff */
[----:B------:R-:W-:-:S04]  /*0170*/  IADD3 R5, PT, PT, R5, 0x1, RZ ;  /* 0x0000000105057810 */ /* 0x000fc80007ffe0ff */
[----:B------:R-:W-:Y:S01]  /*0180*/  ISETP.NE.AND P2, PT, R5, R7, PT ;  /* 0x000000070500720c */ /* 0x000fe20003f45270 */
[----:B------:R-:W-:-:S12]  /*0190*/  @!P0 BRA `(.L_x_0) ;  /* 0x0000000000b48947 */ /* 0x000fd80003800000 */
[----:B------:R-:W-:Y:S02]  /*01a0*/  MOV R20, RZ ;  /* 0x000000ff00147202 */ /* 0x000fe40000000f00 */
[----:B------:R-:W-:Y:S02]  /*01b0*/  MOV R23, R9 ;  /* 0x0000000900177202 */ /* 0x000fe40000000f00 */
[----:B------:R-:W-:Y:S02]  /*01c0*/  MOV R22, R0 ;  /* 0x0000000000167202 */ /* 0x000fe40000000f00 */
[----:B------:R-:W-:-:S07]  /*01d0*/  MOV R24, R6 ;  /* 0x0000000600187202 */ /* 0x000fce0000000f00 */
.L_x_1:
[----:B------:R-:W1:Y:S08]  /*01e0*/  LDC.64 R18, c[0x0][0x388] ;  /* 0x0000e200ff127b82 */ /* 0x000e700000000a00 */
[----:B------:R-:W2:Y:S01]  /*01f0*/  LDC.64 R10, c[0x0][0x380] ;  /* 0x0000e000ff0a7b82 */ /* 0x000ea20000000a00 */
[----:B-1----:R-:W-:-:S05]  /*0200*/  IMAD.WIDE R18, R22, 0x4, R18 ;  /* 0x0000000416127825 */ /* 0x002fca00078e0212 */
[----:B0-----:R0:W3:Y:S01]  /*0210*/  LDG.E R29, desc[UR4][R18.64] ;  /* 0x00000004121d7981 */ /* 0x0010e2000c1e1900 */
[----:B--2---:R-:W-:-:S04]  /*0220*/  IMAD.WIDE.U32 R10, R23, 0x4, R10 ;  /* 0x00000004170a7825 */ /* 0x004fc800078e000a */
[C---:B------:R-:W-:Y:S01]  /*0230*/  IMAD.WIDE.U32 R26, R7.reuse, 0x4, R18 ;  /* 0x00000004071a7825 */ /* 0x040fe200078e0012 */
[----:B------:R-:W3:Y:S04]  /*0240*/  LDG.E R25, desc[UR4][R10.64] ;  /* 0x000000040a197981 */ /* 0x000ee8000c1e1900 */
[----:B------:R-:W2:Y:S04]  /*0250*/  LDG.E R21, desc[UR4][R10.64+0x4] ;  /* 0x000004040a157981 */ /* 0x000ea8000c1e1900 */
[----:B------:R-:W2:Y:S01]  /*0260*/  LDG.E R28, desc[UR4][R26.64] ;  /* 0x000000041a1c7981 */ /* 0x000ea2000c1e1900 */
[----:B------:R-:W-:-:S03]  /*0270*/  IMAD.WIDE.U32 R16, R7, 0x4, R26 ;  /* 0x0000000407107825 */ /* 0x000fc600078e001a */
[----:B------:R-:W4:Y:S01]  /*0280*/  LDG.E R8, desc[UR4][R10.64+0x8] ;  /* 0x000008040a087981 */ /* 0x000f22000c1e1900 */
[----:B------:R-:W-:-:S03]  /*0290*/  IMAD.WIDE.U32 R14, R7, 0x4, R16 ;  /* 0x00000004070e7825 */ /* 0x000fc600078e0010 */
[----:B------:R-:W4:Y:S01]  /*02a0*/  LDG.E R17, desc[UR4][R16.64] ;  /* 0x0000000410117981 */ /* 0x000f22000c1e1900 */
[----:B------:R-:W-:-:S03]  /*02b0*/  IMAD.WIDE.U32 R12, R7, 0x4, R14 ;  /* 0x00000004070c7825 */ /* 0x000fc600078e000e */
[----:B------:R-:W5:Y:S01]  /*02c0*/  LDG.E R27, desc[UR4][R10.64+0x10] ;  /* 0x000010040a1b7981 */ /* 0x000f62000c1e1900 */
[----:B0-----:R-:W-:-:S03]  /*02d0*/  IMAD.WIDE.U32 R18, R7, 0x4, R12 ;  /* 0x0000000407127825 */ /* 0x001fc600078e000c */
[----:B------:R0:W5:Y:S04]  /*02e0*/  LDG.E R16, desc[UR4][R14.64] ;  /* 0x000000040e107981 */ /* 0x000168000c1e1900 */
[----:B------:R-:W5:Y:S04]  /*02f0*/  LDG.E R12, desc[UR4][R12.64] ;  /* 0x000000040c0c7981 */ /* 0x000f68000c1e1900 */
[----:B------:R-:W5:Y:S01]  /*0300*/  LDG.E R13, desc[UR4][R10.64+0x18] ;  /* 0x000018040a0d7981 */ /* 0x000f62000c1e1900 */
[----:B---3--:R-:W-:-:S03]  /*0310*/  IMAD R29, R25, R29, R20 ;  /* 0x0000001d191d7224 */ /* 0x008fc600078e0214 */
[----:B------:R-:W5:Y:S01]  /*0320*/  LDG.E R25, desc[UR4][R10.64+0xc] ;  /* 0x00000c040a197981 */ /* 0x000f62000c1e1900 */
[----:B--2---:R-:W-:Y:S02]  /*0330*/  IMAD R28, R21, R28, R29 ;  /* 0x0000001c151c7224 */ /* 0x004fe400078e021d */
[C---:B------:R-:W-:Y:S01]  /*0340*/  IMAD.WIDE.U32 R20, R7.reuse, 0x4, R18 ;  /* 0x0000000407147825 */ /* 0x040fe200078e0012 */
[----:B------:R-:W2:Y:S04]  /*0350*/  LDG.E R29, desc[UR4][R10.64+0x14] ;  /* 0x000014040a1d7981 */ /* 0x000ea8000c1e1900 */
[----:B------:R-:W2:Y:S01]  /*0360*/  LDG.E R18, desc[UR4][R18.64] ;  /* 0x0000000412127981 */ /* 0x000ea2000c1e1900 */
[----:B0-----:R-:W-:-:S03]  /*0370*/  IMAD.WIDE.U32 R14, R7, 0x4, R20 ;  /* 0x00000004070e7825 */ /* 0x001fc600078e0014 */
[----:B------:R-:W3:Y:S04]  /*0380*/  LDG.E R26, desc[UR4][R20.64] ;  /* 0x00000004141a7981 */ /* 0x000ee8000c1e1900 */
[----:B------:R-:W3:Y:S04]  /*0390*/  LDG.E R14, desc[UR4][R14.64] ;  /* 0x000000040e0e7981 */ /* 0x000ee8000c1e1900 */
[----:B------:R-:W3:Y:S01]  /*03a0*/  LDG.E R20, desc[UR4][R10.64+0x1c] ;  /* 0x00001c040a147981 */ /* 0x000ee2000c1e1900 */
[----:B----4-:R-:W-:Y:S01]  /*03b0*/  IMAD R8, R8, R17, R28 ;  /* 0x0000001108087224 */ /* 0x010fe200078e021c */
[----:B------:R-:W-:-:S04]  /*03c0*/  IADD3 R24, PT, PT, R24, 0x8, RZ ;  /* 0x0000000818187810 */ /* 0x000fc80007ffe0ff */
[----:B------:R-:W-:Y:S02]  /*03d0*/  ISETP.NE.AND P3, PT, R24, RZ, PT ;  /* 0x000000ff1800720c */ /* 0x000fe40003f65270 */
[----:B------:R-:W-:Y:S02]  /*03e0*/  IADD3 R23, PT, PT, R23, 0x8, RZ ;  /* 0x0000000817177810 */ /* 0x000fe40007ffe0ff */
[----:B------:R-:W-:Y:S01]  /*03f0*/  LEA R22, R7, R22, 0x3 ;  /* 0x0000001607167211 */ /* 0x000fe200078e18ff */
[----:B-----5:R-:W-:-:S04]  /*0400*/  IMAD R8, R25, R16, R8 ;  /* 0x0000001019087224 */ /* 0x020fc800078e0208 */
[----:B------:R-:W-:-:S04]  /*0410*/  IMAD R8, R27, R12, R8 ;  /* 0x0000000c1b087224 */ /* 0x000fc800078e0208 */
[----:B--2---:R-:W-:-:S04]  /*0420*/  IMAD R8, R29, R18, R8 ;  /* 0x000000121d087224 */ /* 0x004fc800078e0208 */
[----:B---3--:R-:W-:-:S04]  /*0430*/  IMAD R13, R13, R26, R8 ;  /* 0x0000001a0d0d7224 */ /* 0x008fc800078e0208 */
[----:B------:R-:W-:Y:S01]  /*0440*/  IMAD R20, R20, R14, R13 ;  /* 0x0000000e14147224 */ /* 0x000fe200078e020d */
[----:B------:R-:W-:Y:S06]  /*0450*/  @P3 BRA `(.L_x_1) ;  /* 0xfffffffc00603947 */ /* 0x000fec000383ffff */
[----:B------:R-:W-:-:S07]  /*0460*/  MOV R8, R3 ;  /* 0x0000000300087202 */ /* 0x000fce0000000f00 */
.L_x_0:
[----:B------:R-:W-:-:S13]  /*0470*/  ISETP.NE.AND P3, PT, R2, RZ, PT ;  /* 0x000000ff0200720c */ /* 0x000fda0003f65270 */
[----:B------:R-:W-:Y:S05]  /*0480*/  @!P3 BRA `(.L_x_2) ;  /* 0x0000000000f0b947 */ /* 0x000fea0003800000 */
[----:B------:R-:W-:Y:S01]  /*0490*/  ISETP.NE.AND P3, PT, R4, RZ, PT ;  /* 0x000000ff0400720c */ /* 0x000fe20003f65270 */
[----:B------:R-:W-:-:S12]  /*04a0*/  @!P1 BRA `(.L_x_3) ;  /* 0x00000000006c9947 */ /* 0x000fd80003800000 */
[----:B------:R-:W1:Y:S01]  /*04b0*/  LDC.64 R12, c[0x0][0x388] ;  /* 0x0000e200ff0c7b82 */ /* 0x000e620000000a00 */
[----:B------:R-:W-:Y:S01]  /*04c0*/  IMAD R19, R8, R7, R0 ;  /* 0x0000000708137224 */ /* 0x000fe200078e0200 */
[CC--:B------:R-:W-:Y:S02]  /*04d0*/  IADD3 R15, PT, PT, R9.reuse, R8.reuse, RZ ;  /* 0x00000008090f7210 */ /* 0x0c0fe40007ffe0ff */
[----:B------:R-:W-:-:S04]  /*04e0*/  IADD3 R18, P4, PT, R9, R8, RZ ;  /* 0x0000000809127210 */ /* 0x000fc80007f9e0ff */
[----:B------:R-:W2:Y:S08]  /*04f0*/  LDC.64 R16, c[0x0][0x380] ;  /* 0x0000e000ff107b82 */ /* 0x000eb00000000a00 */
[----:B------:R-:W3:Y:S01]  /*0500*/  LDC.64 R10, c[0x0][0x380] ;  /* 0x0000e000ff0a7b82 */ /* 0x000ee20000000a00 */
[----:B-1----:R-:W-:Y:S01]  /*0510*/  IMAD.WIDE R12, R19, 0x4, R12 ;  /* 0x00000004130c7825 */ /* 0x002fe200078e020c */
[----:B------:R-:W-:-:S03]  /*0520*/  IADD3.X R19, PT, PT, RZ, RZ, RZ, P4, !PT ;  /* 0x000000ffff137210 */ /* 0x000fc600027fe4ff */
[----:B--2---:R-:W-:-:S04]  /*0530*/  IMAD.WIDE.U32 R16, R15, 0x4, R16 ;  /* 0x000000040f107825 */ /* 0x004fc800078e0010 */
[----:B------:R-:W-:Y:S02]  /*0540*/  IMAD.WIDE.U32 R14, R7, 0x4, R12 ;  /* 0x00000004070e7825 */ /* 0x000fe400078e000c */
[----:B0-----:R-:W2:Y:S01]  /*0550*/  LDG.E R17, desc[UR4][R16.64] ;  /* 0x0000000410117981 */ /* 0x001ea2000c1e1900 */
[----:B---3--:R-:W-:-:S03]  /*0560*/  LEA R10, P4, R18, R10, 0x2 ;  /* 0x0000000a120a7211 */ /* 0x008fc600078810ff */
[----:B------:R-:W2:Y:S01]  /*0570*/  LDG.E R12, desc[UR4][R12.64] ;  /* 0x000000040c0c7981 */ /* 0x000ea2000c1e1900 */
[----:B------:R-:W-:Y:S01]  /*0580*/  LEA.HI.X R11, R18, R11, R19, 0x2, P4 ;  /* 0x0000000b120b7211 */ /* 0x000fe200020f1413 */
[C---:B------:R-:W-:Y:S02]  /*0590*/  IMAD.WIDE.U32 R18, R7.reuse, 0x4, R14 ;  /* 0x0000000407127825 */ /* 0x040fe400078e000e */
[----:B------:R-:W3:Y:S04]  /*05a0*/  LDG.E R14, desc[UR4][R14.64] ;  /* 0x000000040e0e7981 */ /* 0x000ee8000c1e1900 */
[----:B------:R-:W3:Y:S01]  /*05b0*/  LDG.E R24, desc[UR4][R10.64+0x4] ;  /* 0x000004040a187981 */ /* 0x000ee2000c1e1900 */
[----:B------:R-:W-:-:S03]  /*05c0*/  IMAD.WIDE.U32 R22, R7, 0x4, R18 ;  /* 0x0000000407167825 */ /* 0x000fc600078e0012 */
[----:B------:R-:W4:Y:S04]  /*05d0*/  LDG.E R18, desc[UR4][R18.64] ;  /* 0x0000000412127981 */ /* 0x000f28000c1e1900 */
[----:B------:R-:W4:Y:S04]  /*05e0*/  LDG.E R26, desc[UR4][R10.64+0x8] ;  /* 0x000008040a1a7981 */ /* 0x000f28000c1e1900 */
[----:B------:R-:W5:Y:S04]  /*05f0*/  LDG.E R22, desc[UR4][R22.64] ;  /* 0x0000000416167981 */ /* 0x000f68000c1e1900 */
[----:B------:R-:W5:Y:S01]  /*0600*/  LDG.E R28, desc[UR4][R10.64+0xc] ;  /* 0x00000c040a1c7981 */ /* 0x000f62000c1e1900 */
[----:B------:R-:W-:Y:S01]  /*0610*/  IADD3 R8, PT, PT, R8, 0x4, RZ ;  /* 0x0000000408087810 */ /* 0x000fe20007ffe0ff */
[----:B--2---:R-:W-:-:S04]  /*0620*/  IMAD R17, R17, R12, R20 ;  /* 0x0000000c11117224 */ /* 0x004fc800078e0214 */
[----:B---3--:R-:W-:-:S04]  /*0630*/  IMAD R17, R24, R14, R17 ;  /* 0x0000000e18117224 */ /* 0x008fc800078e0211 */
[----:B----4-:R-:W-:-:S04]  /*0640*/  IMAD R17, R26, R18, R17 ;  /* 0x000000121a117224 */ /* 0x010fc800078e0211 */
[----:B-----5:R-:W-:-:S07]  /*0650*/  IMAD R20, R28, R22, R17 ;  /* 0x000000161c147224 */ /* 0x020fce00078e0211 */
.L_x_3:
[----:B------:R-:W-:Y:S05]  /*0660*/  @!P3 BRA `(.L_x_2) ;  /* 0x000000000078b947 */ /* 0x000fea0003800000 */
[----:B------:R-:W-:Y:S01]  /*0670*/  ISETP.NE.AND P4, PT, R4, 0x1, PT ;  /* 0x000000010400780c */ /* 0x000fe20003f85270 */
[----:B------:R-:W1:Y:S01]  /*0680*/  LDC.64 R16, c[0x0][0x380] ;  /* 0x0000e000ff107b82 */ /* 0x000e620000000a00 */
[----:B------:R-:W-:-:S07]  /*0690*/  LOP3.LUT P3, RZ, R7, 0x1, RZ, 0xc0, !PT ;  /* 0x0000000107ff7812 */ /* 0x000fce000786c0ff */
[----:B------:R-:W2:Y:S04]  /*06a0*/  LDC.64 R18, c[0x0][0x388] ;  /* 0x0000e200ff127b82 */ /* 0x000ea80000000a00 */
[CC--:B------:R-:W-:Y:S02]  /*06b0*/  @P4 IADD3 R23, PT, PT, R9.reuse, R8.reuse, RZ ;  /* 0x0000000809174210 */ /* 0x0c0fe40007ffe0ff */
[----:B------:R-:W-:Y:S02]  /*06c0*/  @P4 IADD3 R21, P5, PT, R9, R8, RZ ;  /* 0x0000000809154210 */ /* 0x000fe40007fbe0ff */
[----:B------:R-:W3:Y:S02]  /*06d0*/  @P4 LDC.64 R10, c[0x0][0x380] ;  /* 0x0000e000ff0a4b82 */ /* 0x000ee40000000a00 */
[----:B------:R-:W-:-:S06]  /*06e0*/  @P4 IADD3.X R22, PT, PT, RZ, RZ, RZ, P5, !PT ;  /* 0x000000ffff164210 */ /* 0x000fcc0002ffe4ff */
[----:B------:R-:W4:Y:S01]  /*06f0*/  LDC.64 R12, c[0x0][0x380] ;  /* 0x0000e000ff0c7b82 */ /* 0x000f220000000a00 */
[----:B-1----:R-:W-:-:S04]  /*0700*/  @P4 IMAD.WIDE.U32 R16, R23, 0x4, R16 ;  /* 0x0000000417104825 */ /* 0x002fc800078e0010 */
[C---:B------:R-:W-:Y:S01]  /*0710*/  @P4 IMAD R23, R8.reuse, R7, R0 ;  /* 0x0000000708174224 */ /* 0x040fe200078e0200 */
[----:B------:R-:W-:Y:S01]  /*0720*/  @P4 IADD3 R8, PT, PT, R8, 0x2, RZ ;  /* 0x0000000208084810 */ /* 0x000fe20007ffe0ff */
[----:B0-----:R-:W5:Y:S01]  /*0730*/  @P4 LDG.E R17, desc[UR4][R16.64] ;  /* 0x0000000410114981 */ /* 0x001f62000c1e1900 */
[----:B------:R-:W0:Y:S01]  /*0740*/  LDC.64 R14, c[0x0][0x388] ;  /* 0x0000e200ff0e7b82 */ /* 0x000e220000000a00 */
[----:B--2---:R-:W-:Y:S01]  /*0750*/  @P4 IMAD.WIDE R18, R23, 0x4, R18 ;  /* 0x0000000417124825 */ /* 0x004fe200078e0212 */
[----:B---3--:R-:W-:-:S03]  /*0760*/  @P4 LEA R10, P5, R21, R10, 0x2 ;  /* 0x0000000a150a4211 */ /* 0x008fc600078a10ff */
[----:B------:R-:W-:Y:S01]  /*0770*/  @P3 IMAD R25, R8, R7, R0 ;  /* 0x0000000708193224 */ /* 0x000fe200078e0200 */
[----:B------:R-:W-:Y:S01]  /*0780*/  @P4 LEA.HI.X R11, R21, R11, R22, 0x2, P5 ;  /* 0x0000000b150b4211 */ /* 0x000fe200028f1416 */
[----:B------:R-:W-:Y:S01]  /*0790*/  @P4 IMAD.WIDE.U32 R22, R7, 0x4, R18 ;  /* 0x0000000407164825 */ /* 0x000fe200078e0012 */
[----:B------:R-:W-:Y:S02]  /*07a0*/  @P3 IADD3 R21, PT, PT, R9, R8, RZ ;  /* 0x0000000809153210 */ /* 0x000fe40007ffe0ff */
[----:B------:R-:W5:Y:S03]  /*07b0*/  @P4 LDG.E R8, desc[UR4][R18.64] ;  /* 0x0000000412084981 */ /* 0x000f66000c1e1900 */
[----:B----4-:R-:W-:Y:S01]  /*07c0*/  @P3 IMAD.WIDE.U32 R12, R21, 0x4, R12 ;  /* 0x00000004150c3825 */ /* 0x010fe200078e000c */
[----:B------:R-:W2:Y:S03]  /*07d0*/  @P4 LDG.E R11, desc[UR4][R10.64+0x4] ;  /* 0x000004040a0b4981 */ /* 0x000ea6000c1e1900 */
[----:B0-----:R-:W-:Y:S01]  /*07e0*/  @P3 IMAD.WIDE R14, R25, 0x4, R14 ;  /* 0x00000004190e3825 */ /* 0x001fe200078e020e */
[----:B------:R-:W2:Y:S04]  /*07f0*/  @P4 LDG.E R22, desc[UR4][R22.64] ;  /* 0x0000000416164981 */ /* 0x000ea8000c1e1900 */
[----:B------:R-:W3:Y:S04]  /*0800*/  @P3 LDG.E R13, desc[UR4][R12.64] ;  /* 0x000000040c0d3981 */ /* 0x000ee8000c1e1900 */
[----:B------:R-:W3:Y:S01]  /*0810*/  @P3 LDG.E R14, desc[UR4][R14.64] ;  /* 0x000000040e0e3981 */ /* 0x000ee2000c1e1900 */
[----:B-----5:R-:W-:-:S04]  /*0820*/  @P4 IMAD R8, R17, R8, R20 ;  /* 0x0000000811084224 */ /* 0x020fc800078e0214 */
[----:B--2---:R-:W-:-:S04]  /*0830*/  @P4 IMAD R20, R11, R22, R8 ;  /* 0x000000160b144224 */ /* 0x004fc800078e0208 */
[----:B---3--:R-:W-:-:S07]  /*0840*/  @P3 IMAD R20, R13, R14, R20 ;  /* 0x0000000e0d143224 */ /* 0x008fce00078e0214 */
.L_x_2:
[----:B------:R-:W1:Y:S01]  /*0850*/  LDC.64 R10, c[0x0][0x390] ;  /* 0x0000e400ff0a7b82 */ /* 0x000e620000000a00 */
[----:B------:R-:W-:-:S05]  /*0860*/  IADD3 R9, PT, PT, R0, R9, RZ ;  /* 0x0000000900097210 */ /* 0x000fca0007ffe0ff */
[----:B-1----:R-:W-:-:S05]  /*0870*/  IMAD.WIDE R8, R9, 0x4, R10 ;  /* 0x0000000409087825 */ /* 0x002fca00078e020a */
[----:B0-----:R1:W-:Y:S01]  /*0880*/  STG.E desc[UR4][R8.64], R20 ;  /* 0x0000001408007986 */ /* 0x0013e2000c101904 */
[----:B------:R-:W-:Y:S05]  /*0890*/  @P2 BRA `(.L_x_4) ;  /* 0xfffffff800242947 */ /* 0x000fea000383ffff */
[----:B------:R-:W-:Y:S05]  /*08a0*/  EXIT ;  /* 0x000000000000794d */ /* 0x000fea0003800000 */
.L_x_5:
[----:B------:R-:W-:-:S00]  /*08b0*/  BRA `(.L_x_5) ;  /* 0xfffffffc00fc7947 */ /* 0x000fc0000383ffff */
[----:B------:R-:W-:-:S00]  /*08c0*/  NOP ;  /* 0x0000000000007918 */ /* 0x000fc00000000000 */
        /* <DEDUP_REMOVED lines=11> */
.L_x_23:


//--------------------- .text._Z21rowMatrixMatrixKernelPiS_S_i --------------------------
	.section	.text._Z21rowMatrixMatrixKernelPiS_S_i,"ax",@progbits
	.align	128
        .global         _Z21rowMatrixMatrixKernelPiS_S_i
        .type           _Z21rowMatrixMatrixKernelPiS_S_i,@function
        .size           _Z21rowMatrixMatrixKernelPiS_S_i,(.L_x_24 - _Z21rowMatrixMatrixKernelPiS_S_i)
        .other          _Z21rowMatrixMatrixKernelPiS_S_i,@"STO_CUDA_ENTRY STV_DEFAULT"
_Z21rowMatrixMatrixKernelPiS_S_i:
.text._Z21rowMatrixMatrixKernelPiS_S_i:
[----:B------:R-:W-:Y:S01]  /*0000*/  LDC R1, c[0x0][0x37c] ;  /* 0x0000df00ff017b82 */ /* 0x000fe20000000800 */
[----:B------:R-:W0:Y:S07]  /*0010*/  S2R R3, SR_TID.Y ;  /* 0x0000000000037919 */ /* 0x000e2e0000002200 */
[----:B------:R-:W0:Y:S08]  /*0020*/  S2UR UR4, SR_CTAID.Y ;  /* 0x00000000000479c3 */ /* 0x000e300000002600 */
[----:B------:R-:W0:Y:S08]  /*0030*/  LDC R2, c[0x0][0x364] ;  /* 0x0000d900ff027b82 */ /* 0x000e300000000800 */
[----:B------:R-:W1:Y:S01]  /*0040*/  LDC R5, c[0x0][0x398] ;  /* 0x0000e600ff057b82 */ /* 0x000e620000000800 */
[----:B0-----:R-:W-:Y:S01]  /*0050*/  IMAD R2, R2, UR4, R3 ;  /* 0x0000000402027c24 */ /* 0x001fe2000f8e0203 */
[----:B-1----:R-:W-:-:S04]  /*0060*/  ISETP.GE.AND P0, PT, R5, 0x1, PT ;  /* 0x000000010500780c */ /* 0x002fc80003f06270 */
[----:B------:R-:W-:-:S13]  /*0070*/  ISETP.GE.OR P0, PT, R2, R5, !P0 ;  /* 0x000000050200720c */ /* 0x000fda0004706670 */
[----:B------:R-:W-:Y:S05]  /*0080*/  @P0 EXIT ;  /* 0x000000000000094d */ /* 0x000fea0003800000 */
[C---:B------:R-:W-:Y:S01]  /*0090*/  IADD3 R0, PT, PT, R5.reuse, -0x1, RZ ;  /* 0xffffffff05007810 */ /* 0x040fe20007ffe0ff */
[----:B------:R-:W-:Y:S01]  /*00a0*/  IMAD R2, R2, R5, RZ ;  /* 0x0000000502027224 */ /* 0x000fe200078e02ff */
[C---:B------:R-:W-:Y:S01]  /*00b0*/  LOP3.LUT R3, R5.reuse, 0x7, RZ, 0xc0, !PT ;  /* 0x0000000705037812 */ /* 0x040fe200078ec0ff */
[----:B------:R-:W0:Y:S01]  /*00c0*/  LDCU.64 UR4, c[0x0][0x358] ;  /* 0x00006b00ff0477ac */ /* 0x000e220008000a00 */
[----:B------:R-:W-:Y:S02]  /*00d0*/  ISETP.GE.U32.AND P0, PT, R0, 0x7, PT ;  /* 0x000000070000780c */ /* 0x000fe40003f06070 */
[----:B------:R-:W-:Y:S01]  /*00e0*/  LOP3.LUT R0, R5, 0x7ffffff8, RZ, 0xc0, !PT ;  /* 0x7ffffff805007812 */ /* 0x000fe200078ec0ff */
[----:B------:R-:W-:-:S03]  /*00f0*/  HFMA2 R5, -RZ, RZ, 0, 0 ;  /* 0x00000000ff057431 */ /* 0x000fc600000001ff */
[----:B------:R-:W-:-:S07]  /*0100*/  IADD3 R4, PT, PT, -R0, RZ, RZ ;  /* 0x000000ff00047210 */ /* 0x000fce0007ffe1ff */
.L_x_10:
[----:B------:R-:W-:Y:S02]  /*0110*/  MOV R15, RZ ;  /* 0x000000ff000f7202 */ /* 0x000fe40000000f00 */
[----:B-1----:R-:W-:Y:S01]  /*0120*/  MOV R16, RZ ;  /* 0x000000ff00107202 */ /* 0x002fe20000000f00 */
[----:B------:R-:W-:Y:S06]  /*0130*/  @!P0 BRA `(.L_x_6) ;  /* 0x0000000000f08947 */ /* 0x000fec0003800000 */
[----:B------:R-:W1:Y:S01]  /*0140*/  LDC R8, c[0x0][0x398] ;  /* 0x0000e600ff087b82 */ /* 0x000e620000000800 */
[----:B------:R-:W-:Y:S01]  /*0150*/  IMAD.MOV.U32 R16, RZ, RZ, RZ ;  /* 0x000000ffff107224 */ /* 0x000fe200078e00ff */
[----:B------:R-:W-:Y:S02]  /*0160*/  MOV R9, R2 ;  /* 0x0000000200097202 */ /* 0x000fe40000000f00 */
[-C--:B------:R-:W-:Y:S02]  /*0170*/  MOV R7, R5.reuse ;  /* 0x0000000500077202 */ /* 0x080fe40000000f00 */
[----:B------:R-:W-:Y:S02]  /*0180*/  MOV R10, R4 ;  /* 0x00000004000a7202 */ /* 0x000fe40000000f00 */
[----:B-1----:R-:W-:Y:S01]  /*0190*/  IADD3 R11, PT, PT, R5, R8, RZ ;  /* 0x00000008050b7210 */ /* 0x002fe20007ffe0ff */
[C-C-:B------:R-:W-:Y:S01]  /*01a0*/  IMAD R6, R8.reuse, 0x2, R5.reuse ;  /* 0x0000000208067824 */ /* 0x140fe200078e0205 */
[C---:B------:R-:W-:Y:S01]  /*01b0*/  LEA R27, R8.reuse, R5, 0x2 ;  /* 0x00000005081b7211 */ /* 0x040fe200078e10ff */
[----:B------:R-:W-:-:S02]  /*01c0*/  IMAD R25, R8, 0x3, R5 ;  /* 0x0000000308197824 */ /* 0x000fc400078e0205 */
[C-C-:B------:R-:W-:Y:S02]  /*01d0*/  IMAD R29, R8.reuse, 0x5, R5.reuse ;  /* 0x00000005081d7824 */ /* 0x140fe400078e0205 */
[C-C-:B------:R-:W-:Y:S02]  /*01e0*/  IMAD R24, R8.reuse, 0x6, R5.reuse ;  /* 0x0000000608187824 */ /* 0x140fe400078e0205 */
[----:B------:R-:W-:-:S07]  /*01f0*/  IMAD R26, R8, 0x7, R5 ;  /* 0x00000007081a7824 */ /* 0x000fce00078e0205 */
.L_x_7:
[----:B------:R-:W1:Y:S08]  /*0200*/  LDC.64 R14, c[0x0][0x388] ;  /* 0x0000e200ff0e7b82 */ /* 0x000e700000000a00 */
[----:B------:R-:W2:Y:S01]  /*0210*/  LDC.64 R12, c[0x0][0x380] ;  /* 0x0000e000ff0c7b82 */ /* 0x000ea20000000a00 */
[----:B-1----:R-:W-:-:S06]  /*0220*/  IMAD.WIDE.U32 R18, R7, 0x4, R14 ;  /* 0x0000000407127825 */ /* 0x002fcc00078e000e */
[----:B0-----:R-:W3:Y:S01]  /*0230*/  LDG.E R18, desc[UR4][R18.64] ;  /* 0x0000000412127981 */ /* 0x001ee2000c1e1900 */
[----:B--2---:R-:W-:-:S05]  /*0240*/  IMAD.WIDE.U32 R12, R9, 0x4, R12 ;  /* 0x00000004090c7825 */ /* 0x004fca00078e000c */
[----:B------:R-:W3:Y:S01]  /*0250*/  LDG.E R17, desc[UR4][R12.64] ;  /* 0x000000040c117981 */ /* 0x000ee2000c1e1900 */
[----:B------:R-:W-:-:S03]  /*0260*/  IMAD.WIDE.U32 R22, R11, 0x4, R14 ;  /* 0x000000040b167825 */ /* 0x000fc600078e000e */
[----:B------:R-:W2:Y:S01]  /*0270*/  LDG.E R19, desc[UR4][R12.64+0x8] ;  /* 0x000008040c137981 */ /* 0x000ea2000c1e1900 */
[----:B------:R-:W-:-:S03]  /*0280*/  IMAD.WIDE.U32 R20, R6, 0x4, R14 ;  /* 0x0000000406147825 */ /* 0x000fc600078e000e */
[----:B------:R-:W4:Y:S04]  /*0290*/  LDG.E R22, desc[UR4][R22.64] ;  /* 0x0000000416167981 */ /* 0x000f28000c1e1900 */
[----:B------:R-:W2:Y:S04]  /*02a0*/  LDG.E R20, desc[UR4][R20.64] ;  /* 0x0000000414147981 */ /* 0x000ea8000c1e1900 */
[----:B------:R-:W5:Y:S01]  /*02b0*/  LDG.E R23, desc[UR4][R12.64+0x10] ;  /* 0x000010040c177981 */ /* 0x000f62000c1e1900 */
[----:B---3--:R-:W-:-:S03]  /*02c0*/  IMAD R17, R17, R18, R16 ;  /* 0x0000001211117224 */ /* 0x008fc600078e0210 */
[----:B------:R-:W4:Y:S02]  /*02d0*/  LDG.E R16, desc[UR4][R12.64+0x4] ;  /* 0x000004040c107981 */ /* 0x000f24000c1e1900 */
[----:B----4-:R-:W-:Y:S02]  /*02e0*/  IMAD R28, R16, R22, R17 ;  /* 0x00000016101c7224 */ /* 0x010fe400078e0211 */
[----:B------:R-:W-:-:S04]  /*02f0*/  IMAD.WIDE.U32 R16, R25, 0x4, R14 ;  /* 0x0000000419107825 */ /* 0x000fc800078e000e */
[----:B--2---:R-:W-:Y:S02]  /*0300*/  IMAD R28, R19, R20, R28 ;  /* 0x00000014131c7224 */ /* 0x004fe400078e021c */
[--C-:B------:R-:W-:Y:S01]  /*0310*/  IMAD.WIDE.U32 R18, R27, 0x4, R14.reuse ;  /* 0x000000041b127825 */ /* 0x100fe200078e000e */
[----:B------:R-:W2:Y:S05]  /*0320*/  LDG.E R16, desc[UR4][R16.64] ;  /* 0x0000000410107981 */ /* 0x000eaa000c1e1900 */
[----:B------:R-:W5:Y:S04]  /*0330*/  LDG.E R18, desc[UR4][R18.64] ;  /* 0x0000000412127981 */ /* 0x000f68000c1e1900 */
[----:B------:R-:W2:Y:S01]  /*0340*/  LDG.E R17, desc[UR4][R12.64+0xc] ;  /* 0x00000c040c117981 */ /* 0x000ea2000c1e1900 */
[----:B------:R-:W-:-:S03]  /*0350*/  IMAD.WIDE.U32 R20, R29, 0x4, R14 ;  /* 0x000000041d147825 */ /* 0x000fc600078e000e */
[----:B------:R-:W3:Y:S04]  /*0360*/  LDG.E R19, desc[UR4][R12.64+0x1c] ;  /* 0x00001c040c137981 */ /* 0x000ee8000c1e1900 */
[----:B------:R-:W4:Y:S01]  /*0370*/  LDG.E R20, desc[UR4][R20.64] ;  /* 0x0000000414147981 */ /* 0x000f22000c1e1900 */
[----:B--2---:R-:W-:-:S03]  /*0380*/  IMAD R28, R17, R16, R28 ;  /* 0x00000010111c7224 */ /* 0x004fc600078e021c */
[----:B------:R-:W4:Y:S01]  /*0390*/  LDG.E R17, desc[UR4][R12.64+0x14] ;  /* 0x000014040c117981 */ /* 0x000f22000c1e1900 */
[----:B-----5:R-:W-:Y:S02]  /*03a0*/  IMAD R28, R23, R18, R28 ;  /* 0x00000012171c7224 */ /* 0x020fe400078e021c */
[--C-:B------:R-:W-:Y:S01]  /*03b0*/  IMAD.WIDE.U32 R22, R24, 0x4, R14.reuse ;  /* 0x0000000418167825 */ /* 0x100fe200078e000e */
[----:B------:R-:W2:Y:S03]  /*03c0*/  LDG.E R16, desc[UR4][R12.64+0x18] ;  /* 0x000018040c107981 */ /* 0x000ea6000c1e1900 */
[----:B------:R-:W-:Y:S02]  /*03d0*/  IMAD.WIDE.U32 R14, R26, 0x4, R14 ;  /* 0x000000041a0e7825 */ /* 0x000fe400078e000e */
[----:B------:R-:W2:Y:S04]  /*03e0*/  LDG.E R22, desc[UR4][R22.64] ;  /* 0x0000000416167981 */ /* 0x000ea8000c1e1900 */
[----:B------:R-:W3:Y:S01]  /*03f0*/  LDG.E R14, desc[UR4][R14.64] ;  /* 0x000000040e0e7981 */ /* 0x000ee2000c1e1900 */
[----:B------:R-:W-:-:S04]  /*0400*/  IADD3 R10, PT, PT, R10, 0x8, RZ ;  /* 0x000000080a0a7810 */ /* 0x000fc80007ffe0ff */
[----:B------:R-:W-:Y:S01]  /*0410*/  ISETP.NE.AND P1, PT, R10, RZ, PT ;  /* 0x000000ff0a00720c */ /* 0x000fe20003f25270 */
[C---:B------:R-:W-:Y:S01]  /*0420*/  IMAD R25, R8.reuse, 0x8, R25 ;  /* 0x0000000808197824 */ /* 0x040fe200078e0219 */
[C---:B------:R-:W-:Y:S01]  /*0430*/  LEA R11, R8.reuse, R11, 0x3 ;  /* 0x0000000b080b7211 */ /* 0x040fe200078e18ff */
[C---:B------:R-:W-:Y:S01]  /*0440*/  IMAD R7, R8.reuse, 0x8, R7 ;  /* 0x0000000808077824 */ /* 0x040fe200078e0207 */
[C---:B------:R-:W-:Y:S02]  /*0450*/  LEA R6, R8.reuse, R6, 0x3 ;  /* 0x0000000608067211 */ /* 0x040fe400078e18ff */
[C---:B------:R-:W-:Y:S02]  /*0460*/  LEA R27, R8.reuse, R27, 0x3 ;  /* 0x0000001b081b7211 */ /* 0x040fe400078e18ff */
[C---:B------:R-:W-:Y:S02]  /*0470*/  LEA R29, R8.reuse, R29, 0x3 ;  /* 0x0000001d081d7211 */ /* 0x040fe400078e18ff */
[----:B------:R-:W-:-:S02]  /*0480*/  LEA R24, R8, R24, 0x3 ;  /* 0x0000001808187211 */ /* 0x000fc400078e18ff */
[----:B------:R-:W-:Y:S02]  /*0490*/  LEA R26, R8, R26, 0x3 ;  /* 0x0000001a081a7211 */ /* 0x000fe400078e18ff */
[----:B------:R-:W-:Y:S01]  /*04a0*/  IADD3 R9, PT, PT, R9, 0x8, RZ ;  /* 0x0000000809097810 */ /* 0x000fe20007ffe0ff */
[----:B----4-:R-:W-:-:S04]  /*04b0*/  IMAD R17, R17, R20, R28 ;  /* 0x0000001411117224 */ /* 0x010fc800078e021c */
[----:B--2---:R-:W-:-:S04]  /*04c0*/  IMAD R16, R16, R22, R17 ;  /* 0x0000001610107224 */ /* 0x004fc800078e0211 */
[----:B---3--:R-:W-:Y:S01]  /*04d0*/  IMAD R16, R19, R14, R16 ;  /* 0x0000000e13107224 */ /* 0x008fe200078e0210 */
[----:B------:R-:W-:Y:S06]  /*04e0*/  @P1 BRA `(.L_x_7) ;  /* 0xfffffffc00441947 */ /* 0x000fec000383ffff */
[----:B------:R-:W-:-:S07]  /*04f0*/  MOV R15, R0 ;  /* 0x00000000000f7202 */ /* 0x000fce0000000f00 */
.L_x_6:
[----:B------:R-:W-:-:S13]  /*0500*/  ISETP.NE.AND P1, PT, R3, RZ, PT ;  /* 0x000000ff0300720c */ /* 0x000fda0003f25270 */
[----:B------:R-:W-:Y:S05]  /*0510*/  @!P1 BRA `(.L_x_8) ;  /* 0x0000000400149947 */ /* 0x000fea0003800000 */
[----:B------:R-:W1:Y:S01]  /*0520*/  LDC R14, c[0x0][0x398] ;  /* 0x0000e600ff0e7b82 */ /* 0x000e620000000800 */
[----:B------:R-:W-:-:S04]  /*0530*/  IADD3 R6, PT, PT, R3, -0x1, RZ ;  /* 0xffffffff03067810 */ /* 0x000fc80007ffe0ff */
[----:B------:R-:W-:Y:S02]  /*0540*/  ISETP.GE.U32.AND P2, PT, R6, 0x3, PT ;  /* 0x000000030600780c */ /* 0x000fe40003f46070 */
[----:B-1----:R-:W-:-:S11]  /*0550*/  LOP3.LUT P1, R17, R14, 0x3, RZ, 0xc0, !PT ;  /* 0x000000030e117812 */ /* 0x002fd6000782c0ff */
[----:B------:R-:W-:Y:S05]  /*0560*/  @!P2 BRA `(.L_x_9) ;  /* 0x00000000007ca947 */ /* 0x000fea0003800000 */
[----:B------:R-:W1:Y:S01]  /*0570*/  LDC R22, c[0x0][0x398] ;  /* 0x0000e600ff167b82 */ /* 0x000e620000000800 */
[----:B------:R-:W2:Y:S01]  /*0580*/  LDCU.64 UR6, c[0x0][0x380] ;  /* 0x00007000ff0677ac */ /* 0x000ea20008000a00 */
[CC--:B------:R-:W-:Y:S02]  /*0590*/  IADD3 R9, PT, PT, R2.reuse, R15.reuse, RZ ;  /* 0x0000000f02097210 */ /* 0x0c0fe40007ffe0ff */
[----:B------:R-:W-:-:S04]  /*05a0*/  IADD3 R20, P2, PT, R2, R15, RZ ;  /* 0x0000000f02147210 */ /* 0x000fc80007f5e0ff */
[----:B------:R-:W3:Y:S08]  /*05b0*/  LDC.64 R18, c[0x0][0x380] ;  /* 0x0000e000ff127b82 */ /* 0x000ef00000000a00 */
[----:B------:R-:W4:Y:S01]  /*05c0*/  LDC.64 R6, c[0x0][0x388] ;  /* 0x0000e200ff067b82 */ /* 0x000f220000000a00 */
[----:B-1----:R-:W-:-:S04]  /*05d0*/  IMAD R13, R15, R22, R5 ;  /* 0x000000160f0d7224 */ /* 0x002fc800078e0205 */
[----:B------:R-:W-:Y:S02]  /*05e0*/  IMAD.IADD R21, R13, 0x1, R22 ;  /* 0x000000010d157824 */ /* 0x000fe400078e0216 */
[----:B---3--:R-:W-:Y:S01]  /*05f0*/  IMAD.WIDE.U32 R18, R9, 0x4, R18 ;  /* 0x0000000409127825 */ /* 0x008fe200078e0012 */
[----:B------:R-:W-:Y:S02]  /*0600*/  IADD3.X R9, PT, PT, RZ, RZ, RZ, P2, !PT ;  /* 0x000000ffff097210 */ /* 0x000fe400017fe4ff */
[C---:B--2---:R-:W-:Y:S02]  /*0610*/  LEA R8, P2, R20.reuse, UR6, 0x2 ;  /* 0x0000000614087c11 */ /* 0x044fe4000f8410ff */
[----:B------:R-:W-:Y:S01]  /*0620*/  IADD3 R23, PT, PT, R21, R22, RZ ;  /* 0x0000001615177210 */ /* 0x000fe20007ffe0ff */
[----:B0-----:R-:W2:Y:S01]  /*0630*/  LDG.E R19, desc[UR4][R18.64] ;  /* 0x0000000412137981 */ /* 0x001ea2000c1e1900 */
[----:B------:R-:W-:Y:S01]  /*0640*/  LEA.HI.X R9, R20, UR7, R9, 0x2, P2 ;  /* 0x0000000714097c11 */ /* 0x000fe200090f1409 */
[----:B----4-:R-:W-:-:S04]  /*0650*/  IMAD.WIDE.U32 R12, R13, 0x4, R6 ;  /* 0x000000040d0c7825 */ /* 0x010fc800078e0006 */
[--C-:B------:R-:W-:Y:S01]  /*0660*/  IMAD.WIDE.U32 R10, R21, 0x4, R6.reuse ;  /* 0x00000004150a7825 */ /* 0x100fe200078e0006 */
[----:B------:R-:W3:Y:S03]  /*0670*/  LDG.E R24, desc[UR4][R8.64+0x8] ;  /* 0x0000080408187981 */ /* 0x000ee6000c1e1900 */
[C---:B------:R-:W-:Y:S01]  /*0680*/  IMAD.WIDE.U32 R20, R23.reuse, 0x4, R6 ;  /* 0x0000000417147825 */ /* 0x040fe200078e0006 */
[----:B------:R-:W2:Y:S01]  /*0690*/  LDG.E R12, desc[UR4][R12.64] ;  /* 0x000000040c0c7981 */ /* 0x000ea2000c1e1900 */
[----:B------:R-:W-:-:S03]  /*06a0*/  IADD3 R23, PT, PT, R23, R22, RZ ;  /* 0x0000001617177210 */ /* 0x000fc60007ffe0ff */
[----:B------:R-:W4:Y:S02]  /*06b0*/  LDG.E R10, desc[UR4][R10.64] ;  /* 0x000000040a0a7981 */ /* 0x000f24000c1e1900 */
[----:B------:R-:W-:Y:S02]  /*06c0*/  IMAD.WIDE.U32 R6, R23, 0x4, R6 ;  /* 0x0000000417067825 */ /* 0x000fe400078e0006 */
[----:B------:R-:W4:Y:S04]  /*06d0*/  LDG.E R22, desc[UR4][R8.64+0x4] ;  /* 0x0000040408167981 */ /* 0x000f28000c1e1900 */
[----:B------:R-:W3:Y:S04]  /*06e0*/  LDG.E R20, desc[UR4][R20.64] ;  /* 0x0000000414147981 */ /* 0x000ee8000c1e1900 */
[----:B------:R-:W5:Y:S04]  /*06f0*/  LDG.E R26, desc[UR4][R8.64+0xc] ;  /* 0x00000c04081a7981 */ /* 0x000f68000c1e1900 */
[----:B------:R-:W5:Y:S01]  /*0700*/  LDG.E R6, desc[UR4][R6.64] ;  /* 0x0000000406067981 */ /* 0x000f62000c1e1900 */
[----:B------:R-:W-:Y:S01]  /*0710*/  IADD3 R15, PT, PT, R15, 0x4, RZ ;  /* 0x000000040f0f7810 */ /* 0x000fe20007ffe0ff */
[----:B--2---:R-:W-:-:S04]  /*0720*/  IMAD R19, R19, R12, R16 ;  /* 0x0000000c13137224 */ /* 0x004fc800078e0210 */
[----:B----4-:R-:W-:-:S04]  /*0730*/  IMAD R19, R22, R10, R19 ;  /* 0x0000000a16137224 */ /* 0x010fc800078e0213 */
[----:B---3--:R-:W-:-:S04]  /*0740*/  IMAD R19, R24, R20, R19 ;  /* 0x0000001418137224 */ /* 0x008fc800078e0213 */
[----:B-----5:R-:W-:-:S07]  /*0750*/  IMAD R16, R26, R6, R19 ;  /* 0x000000061a107224 */ /* 0x020fce00078e0213 */
.L_x_9:
[----:B------:R-:W-:Y:S05]  /*0760*/  @!P1 BRA `(.L_x_8) ;  /* 0x0000000000809947 */ /* 0x000fea0003800000 */
[----:B------:R-:W-:Y:S01]  /*0770*/  ISETP.NE.AND P2, PT, R17, 0x1, PT ;  /* 0x000000011100780c */ /* 0x000fe20003f45270 */
[----:B------:R-:W1:Y:S01]  /*0780*/  LDC.64 R8, c[0x0][0x388] ;  /* 0x0000e200ff087b82 */ /* 0x000e620000000a00 */
[----:B------:R-:W-:-:S04]  /*0790*/  LOP3.LUT R17, R14, 0x1, RZ, 0xc0, !PT ;  /* 0x000000010e117812 */ /* 0x000fc800078ec0ff */
[----:B------:R-:W-:-:S03]  /*07a0*/  ISETP.NE.U32.AND P1, PT, R17, 0x1, PT ;  /* 0x000000011100780c */ /* 0x000fc60003f25070 */
[----:B------:R-:W2:Y:S04]  /*07b0*/  LDC.64 R18, c[0x0][0x380] ;  /* 0x0000e000ff127b82 */ /* 0x000ea80000000a00 */
[CC--:B------:R-:W-:Y:S01]  /*07c0*/  @P2 IADD3 R20, P3, PT, R2.reuse, R15.reuse, RZ ;  /* 0x0000000f02142210 */ /* 0x0c0fe20007f7e0ff */
[C---:B------:R-:W-:Y:S01]  /*07d0*/  @P2 IMAD R23, R15.reuse, R14, R5 ;  /* 0x0000000e0f172224 */ /* 0x040fe200078e0205 */
[----:B------:R-:W-:Y:S02]  /*07e0*/  @P2 IADD3 R17, PT, PT, R2, R15, RZ ;  /* 0x0000000f02112210 */ /* 0x000fe40007ffe0ff */
[----:B------:R-:W3:Y:S01]  /*07f0*/  @P2 LDC.64 R6, c[0x0][0x380] ;  /* 0x0000e000ff062b82 */ /* 0x000ee20000000a00 */
[----:B------:R-:W-:Y:S01]  /*0800*/  @P2 IMAD.X R21, RZ, RZ, RZ, P3 ;  /* 0x000000ffff152224 */ /* 0x000fe200018e06ff */
[----:B------:R-:W-:-:S06]  /*0810*/  @P2 IADD3 R15, PT, PT, R15, 0x2, RZ ;  /* 0x000000020f0f2810 */ /* 0x000fcc0007ffe0ff */
[----:B------:R-:W4:Y:S08]  /*0820*/  LDC.64 R10, c[0x0][0x380] ;  /* 0x0000e000ff0a7b82 */ /* 0x000f300000000a00 */
[----:B------:R-:W5:Y:S01]  /*0830*/  LDC.64 R12, c[0x0][0x388] ;  /* 0x0000e200ff0c7b82 */ /* 0x000f620000000a00 */
[----:B--2---:R-:W-:Y:S01]  /*0840*/  @P2 IMAD.WIDE.U32 R18, R17, 0x4, R18 ;  /* 0x0000000411122825 */ /* 0x004fe200078e0012 */
[----:B---3--:R-:W-:-:S03]  /*0850*/  @P2 LEA R6, P3, R20, R6, 0x2 ;  /* 0x0000000614062211 */ /* 0x008fc600078610ff */
[-C--:B------:R-:W-:Y:S02]  /*0860*/  @!P1 IMAD R17, R15, R14.reuse, R5 ;  /* 0x0000000e0f119224 */ /* 0x080fe400078e0205 */
[----:B0-----:R-:W2:Y:S01]  /*0870*/  @P2 LDG.E R19, desc[UR4][R18.64] ;  /* 0x0000000412132981 */ /* 0x001ea2000c1e1900 */
[----:B------:R-:W-:Y:S01]  /*0880*/  @P2 LEA.HI.X R7, R20, R7, R21, 0x2, P3 ;  /* 0x0000000714072211 */ /* 0x000fe200018f1415 */
[C-C-:B-1----:R-:W-:Y:S01]  /*0890*/  @P2 IMAD.WIDE.U32 R20, R23.reuse, 0x4, R8.reuse ;  /* 0x0000000417142825 */ /* 0x142fe200078e0008 */
[----:B------:R-:W-:Y:S02]  /*08a0*/  @P2 IADD3 R23, PT, PT, R23, R14, RZ ;  /* 0x0000000e17172210 */ /* 0x000fe40007ffe0ff */
[----:B------:R-:W-:Y:S01]  /*08b0*/  @!P1 IADD3 R15, PT, PT, R2, R15, RZ ;  /* 0x0000000f020f9210 */ /* 0x000fe20007ffe0ff */
[----:B------:R-:W3:Y:S02]  /*08c0*/  @P2 LDG.E R6, desc[UR4][R6.64+0x4] ;  /* 0x0000040406062981 */ /* 0x000ee4000c1e1900 */
[----:B------:R-:W-:-:S02]  /*08d0*/  @P2 IMAD.WIDE.U32 R8, R23, 0x4, R8 ;  /* 0x0000000417082825 */ /* 0x000fc400078e0008 */
[----:B------:R-:W2:Y:S02]  /*08e0*/  @P2 LDG.E R20, desc[UR4][R20.64] ;  /* 0x0000000414142981 */ /* 0x000ea4000c1e1900 */
[----:B----4-:R-:W-:Y:S02]  /*08f0*/  @!P1 IMAD.WIDE.U32 R10, R15, 0x4, R10 ;  /* 0x000000040f0a9825 */ /* 0x010fe400078e000a */
[----:B------:R-:W3:Y:S02]  /*0900*/  @P2 LDG.E R8, desc[UR4][R8.64] ;  /* 0x0000000408082981 */ /* 0x000ee4000c1e1900 */
[----:B-----5:R-:W-:Y:S02]  /*0910*/  @!P1 IMAD.WIDE.U32 R12, R17, 0x4, R12 ;  /* 0x00000004110c9825 */ /* 0x020fe400078e000c */
[----:B------:R-:W4:Y:S04]  /*0920*/  @!P1 LDG.E R11, desc[UR4][R10.64] ;  /* 0x000000040a0b9981 */ /* 0x000f28000c1e1900 */
[----:B------:R-:W4:Y:S01]  /*0930*/  @!P1 LDG.E R12, desc[UR4][R12.64] ;  /* 0x000000040c0c9981 */ /* 0x000f22000c1e1900 */
[----:B--2---:R-:W-:-:S04]  /*0940*/  @P2 IMAD R19, R19, R20, R16 ;  /* 0x0000001413132224 */ /* 0x004fc800078e0210 */
[----:B---3--:R-:W-:-:S04]  /*0950*/  @P2 IMAD R16, R6, R8, R19 ;  /* 0x0000000806102224 */ /* 0x008fc800078e0213 */
[----:B----4-:R-:W-:-:S07]  /*0960*/  @!P1 IMAD R16, R11, R12, R16 ;  /* 0x0000000c0b109224 */ /* 0x010fce00078e0210 */
.L_x_8:
[----:B------:R-:W1:Y:S01]  /*0970*/  LDCU UR6, c[0x0][0x398] ;  /* 0x00007300ff0677ac */ /* 0x000e620008000800 */
[----:B------:R-:W2:Y:S01]  /*0980*/  LDC.64 R6, c[0x0][0x390] ;  /* 0x0000e400ff067b82 */ /* 0x000ea20000000a00 */
[----:B------:R-:W-:Y:S02]  /*0990*/  IADD3 R9, PT, PT, R2, R5, RZ ;  /* 0x0000000502097210 */ /* 0x000fe40007ffe0ff */
[----:B------:R-:W-:-:S04]  /*09a0*/  IADD3 R5, PT, PT, R5, 0x1, RZ ;  /* 0x0000000105057810 */ /* 0x000fc80007ffe0ff */
[----:B-1----:R-:W-:Y:S01]  /*09b0*/  ISETP.NE.AND P1, PT, R5, UR6, PT ;  /* 0x0000000605007c0c */ /* 0x002fe2000bf25270 */
[----:B--2---:R-:W-:-:S05]  /*09c0*/  IMAD.WIDE.U32 R6, R9, 0x4, R6 ;  /* 0x0000000409067825 */ /* 0x004fca00078e0006 */
[----:B0-----:R1:W-:Y:S07]  /*09d0*/  STG.E desc[UR4][R6.64], R16 ;  /* 0x0000001006007986 */ /* 0x0013ee000c101904 */
[----:B------:R-:W-:Y:S05]  /*09e0*/  @P1 BRA `(.L_x_10) ;  /* 0xfffffff400c81947 */ /* 0x000fea000383ffff */
[----:B------:R-:W-:Y:S05]  /*09f0*/  EXIT ;  /* 0x000000000000794d */ /* 0x000fea0003800000 */
.L_x_11:
        /* <DEDUP_REMOVED lines=16> */
.L_x_24:


//--------------------- .text._Z25elementMatrixMatrixKernelPiS_S_i --------------------------
	.section	.text._Z25elementMatrixMatrixKernelPiS_S_i,"ax",@progbits
	.align	128
        .global         _Z25elementMatrixMatrixKernelPiS_S_i
        .type           _Z25elementMatrixMatrixKernelPiS_S_i,@function
        .size           _Z25elementMatrixMatrixKernelPiS_S_i,(.L_x_25 - _Z25elementMatrixMatrixKernelPiS_S_i)
        .other          _Z25elementMatrixMatrixKernelPiS_S_i,@"STO_CUDA_ENTRY STV_DEFAULT"
_Z25elementMatrixMatrixKernelPiS_S_i:
.text._Z25elementMatrixMatrixKernelPiS_S_i:
[----:B------:R-:W-:Y:S01]  /*0000*/  LDC R1, c[0x0][0x37c] ;  /* 0x0000df00ff017b82 */ /* 0x000fe20000000800 */
[----:B------:R-:W0:Y:S07]  /*0010*/  S2R R0, SR_TID.Y ;  /* 0x0000000000007919 */ /* 0x000e2e0000002200 */
[----:B------:R-:W0:Y:S01]  /*0020*/  S2UR UR4, SR_CTAID.Y ;  /* 0x00000000000479c3 */ /* 0x000e220000002600 */
[----:B------:R-:W1:Y:S01]  /*0030*/  LDCU UR20, c[0x0][0x398] ;  /* 0x00007300ff1477ac */ /* 0x000e620008000800 */
[----:B------:R-:W2:Y:S06]  /*0040*/  S2R R3, SR_TID.X ;  /* 0x0000000000037919 */ /* 0x000eac0000002100 */
[----:B------:R-:W0:Y:S08]  /*0050*/  LDC R13, c[0x0][0x364] ;  /* 0x0000d900ff0d7b82 */ /* 0x000e300000000800 */
[----:B------:R-:W2:Y:S08]  /*0060*/  S2UR UR5, SR_CTAID.X ;  /* 0x00000000000579c3 */ /* 0x000eb00000002500 */
[----:B------:R-:W2:Y:S01]  /*0070*/  LDC R2, c[0x0][0x360] ;  /* 0x0000d800ff027b82 */ /* 0x000ea20000000800 */
[----:B0-----:R-:W-:-:S02]  /*0080*/  IMAD R13, R13, UR4, R0 ;  /* 0x000000040d0d7c24 */ /* 0x001fc4000f8e0200 */
[----:B--2---:R-:W-:-:S05]  /*0090*/  IMAD R0, R2, UR5, R3 ;  /* 0x0000000502007c24 */ /* 0x004fca000f8e0203 */
[----:B------:R-:W-:-:S04]  /*00a0*/  VIMNMX R2, PT, PT, R13, R0, !PT ;  /* 0x000000000d027248 */ /* 0x000fc80007fe0100 */
[----:B-1----:R-:W-:-:S13]  /*00b0*/  ISETP.GE.AND P0, PT, R2, UR20, PT ;  /* 0x0000001402007c0c */ /* 0x002fda000bf06270 */
[----:B------:R-:W-:Y:S05]  /*00c0*/  @P0 EXIT ;  /* 0x000000000000094d */ /* 0x000fea0003800000 */
[----:B------:R-:W-:Y:S01]  /*00d0*/  UISETP.GE.U32.AND UP0, UPT, UR20, 0x8, UPT ;  /* 0x000000081400788c */ /* 0x000fe2000bf06070 */
[----:B------:R-:W-:Y:S02]  /*00e0*/  HFMA2 R12, -RZ, RZ, 0, 0 ;  /* 0x00000000ff0c7431 */ /* 0x000fe400000001ff */
[----:B------:R-:W-:Y:S01]  /*00f0*/  IMAD R13, R13, UR20, RZ ;  /* 0x000000140d0d7c24 */ /* 0x000fe2000f8e02ff */
[----:B------:R-:W-:Y:S01]  /*0100*/  UMOV UR4, URZ ;  /* 0x000000ff00047c82 */ /* 0x000fe20008000000 */
[----:B------:R-:W0:Y:S04]  /*0110*/  LDCU.64 UR18, c[0x0][0x358] ;  /* 0x00006b00ff1277ac */ /* 0x000e280008000a00 */
[----:B------:R-:W-:Y:S05]  /*0120*/  BRA.U !UP0, `(.L_x_12) ;  /* 0x0000000508047547 */ /* 0x000fea000b800000 */
[----:B------:R-:W1:Y:S01]  /*0130*/  LDCU.128 UR24, c[0x0][0x380] ;  /* 0x00007000ff1877ac */ /* 0x000e620008000c00 */
[----:B------:R-:W-:Y:S02]  /*0140*/  MOV R12, RZ ;  /* 0x000000ff000c7202 */ /* 0x000fe40000000f00 */
[----:B------:R-:W-:Y:S01]  /*0150*/  MOV R14, R0 ;  /* 0x00000000000e7202 */ /* 0x000fe20000000f00 */
[----:B------:R-:W-:-:S04]  /*0160*/  ULOP3.LUT UR4, UR20, 0x7ffffff8, URZ, 0xc0, !UPT ;  /* 0x7ffffff814047892 */ /* 0x000fc8000f8ec0ff */
[----:B------:R-:W-:Y:S01]  /*0170*/  UIADD3 UR5, UPT, UPT, -UR4, URZ, URZ ;  /* 0x000000ff04057290 */ /* 0x000fe2000fffe1ff */
[----:B-1----:R-:W-:Y:S01]  /*0180*/  MOV R2, UR24 ;  /* 0x0000001800027c02 */ /* 0x002fe20008000f00 */
[----:B------:R-:W-:Y:S01]  /*0190*/  UIMAD.WIDE UR6, UR20, 0x8, UR26 ;  /* 0x00000008140678a5 */ /* 0x000fe2000f8e021a */
[----:B------:R-:W-:Y:S01]  /*01a0*/  MOV R3, UR25 ;  /* 0x0000001900037c02 */ /* 0x000fe20008000f00 */
[----:B------:R-:W-:Y:S02]  /*01b0*/  UIMAD.WIDE UR8, UR20, 0xc, UR26 ;  /* 0x0000000c140878a5 */ /* 0x000fe4000f8e021a */
[----:B------:R-:W-:Y:S01]  /*01c0*/  UIMAD.WIDE UR10, UR20, 0x10, UR26 ;  /* 0x00000010140a78a5 */ /* 0x000fe2000f8e021a */
[----:B------:R-:W-:Y:S01]  /*01d0*/  IMAD.WIDE.U32 R2, R13, 0x4, R2 ;  /* 0x000000040d027825 */ /* 0x000fe200078e0002 */
[----:B------:R-:W-:Y:S02]  /*01e0*/  UIMAD.WIDE UR12, UR20, 0x14, UR26 ;  /* 0x00000014140c78a5 */ /* 0x000fe4000f8e021a */
[----:B------:R-:W-:Y:S01]  /*01f0*/  UIMAD.WIDE UR14, UR20, 0x18, UR26 ;  /* 0x00000018140e78a5 */ /* 0x000fe2000f8e021a */
[----:B------:R-:W-:Y:S01]  /*0200*/  IADD3 R2, P0, PT, R2, 0x10, RZ ;  /* 0x0000001002027810 */ /* 0x000fe20007f1e0ff */
[----:B------:R-:W-:-:S03]  /*0210*/  UIMAD.WIDE UR16, UR20, 0x1c, UR26 ;  /* 0x0000001c141078a5 */ /* 0x000fc6000f8e021a */
[----:B------:R-:W-:-:S09]  /*0220*/  IADD3.X R3, PT, PT, RZ, R3, RZ, P0, !PT ;  /* 0x00000003ff037210 */ /* 0x000fd200007fe4ff */
.L_x_13:
[----:B------:R-:W-:Y:S01]  /*0230*/  UIMAD.WIDE UR22, UR20, 0x4, UR26 ;  /* 0x00000004141678a5 */ /* 0x000fe2000f8e021a */
[----:B------:R-:W-:Y:S02]  /*0240*/  IMAD.MOV.U32 R23, RZ, RZ, 0x4 ;  /* 0x00000004ff177424 */ /* 0x000fe400078e00ff */
[----:B------:R-:W-:Y:S01]  /*0250*/  HFMA2 R11, -RZ, RZ, 0, 2.384185791015625e-07 ;  /* 0x00000004ff0b7431 */ /* 0x000fe200000001ff */
[----:B------:R-:W-:Y:S01]  /*0260*/  MOV R25, 0x4 ;  /* 0x0000000400197802 */ /* 0x000fe20000000f00 */
[----:B0-----:R-:W2:Y:S01]  /*0270*/  LDG.E R21, desc[UR18][R2.64+-0x10] ;  /* 0xfffff01202157981 */ /* 0x001ea2000c1e1900 */
[C---:B------:R-:W-:Y:S01]  /*0280*/  IMAD.WIDE R22, R14.reuse, R23, UR26 ;  /* 0x0000001a0e167e25 */ /* 0x040fe2000f8e0217 */
[----:B------:R-:W-:Y:S02]  /*0290*/  MOV R8, UR22 ;  /* 0x0000001600087c02 */ /* 0x000fe40008000f00 */
[----:B------:R-:W-:Y:S01]  /*02a0*/  MOV R9, UR23 ;  /* 0x0000001700097c02 */ /* 0x000fe20008000f00 */
[----:B------:R-:W3:Y:S02]  /*02b0*/  LDG.E R19, desc[UR18][R2.64+-0xc] ;  /* 0xfffff41202137981 */ /* 0x000ee4000c1e1900 */
[----:B------:R-:W-:-:S02]  /*02c0*/  IMAD.WIDE R8, R14, 0x4, R8 ;  /* 0x000000040e087825 */ /* 0x000fc400078e0208 */
[----:B------:R-:W2:Y:S01]  /*02d0*/  LDG.E R22, desc[UR18][R22.64] ;  /* 0x0000001216167981 */ /* 0x000ea2000c1e1900 */
[----:B------:R-:W-:Y:S01]  /*02e0*/  MOV R5, 0x4 ;  /* 0x0000000400057802 */ /* 0x000fe20000000f00 */
[C---:B------:R-:W-:Y:S02]  /*02f0*/  IMAD.WIDE R24, R14.reuse, R25, UR6 ;  /* 0x000000060e187e25 */ /* 0x040fe4000f8e0219 */
[----:B------:R0:W3:Y:S02]  /*0300*/  LDG.E R20, desc[UR18][R8.64] ;  /* 0x0000001208147981 */ /* 0x0000e4000c1e1900 */
[----:B------:R-:W-:Y:S02]  /*0310*/  IMAD.WIDE R10, R14, R11, UR8 ;  /* 0x000000080e0a7e25 */ /* 0x000fe4000f8e020b */
[----:B------:R-:W4:Y:S04]  /*0320*/  LDG.E R18, desc[UR18][R24.64] ;  /* 0x0000001218127981 */ /* 0x000f28000c1e1900 */
[----:B------:R-:W4:Y:S01]  /*0330*/  LDG.E R17, desc[UR18][R2.64+-0x8] ;  /* 0xfffff81202117981 */ /* 0x000f22000c1e1900 */
[----:B0-----:R-:W-:-:S02]  /*0340*/  HFMA2 R9, -RZ, RZ, 0, 2.384185791015625e-07 ;  /* 0x00000004ff097431 */ /* 0x001fc400000001ff */
[----:B------:R-:W-:Y:S01]  /*0350*/  IMAD.MOV.U32 R7, RZ, RZ, 0x4 ;  /* 0x00000004ff077424 */ /* 0x000fe200078e00ff */
[----:B------:R0:W5:Y:S01]  /*0360*/  LDG.E R16, desc[UR18][R10.64] ;  /* 0x000000120a107981 */ /* 0x000162000c1e1900 */
[----:B------:R-:W-:-:S03]  /*0370*/  IMAD.WIDE R4, R14, R5, UR10 ;  /* 0x0000000a0e047e25 */ /* 0x000fc6000f8e0205 */
[----:B------:R-:W5:Y:S01]  /*0380*/  LDG.E R15, desc[UR18][R2.64+-0x4] ;  /* 0xfffffc12020f7981 */ /* 0x000f62000c1e1900 */
[C---:B------:R-:W-:Y:S01]  /*0390*/  IMAD.WIDE R6, R14.reuse, R7, UR12 ;  /* 0x0000000c0e067e25 */ /* 0x040fe2000f8e0207 */
[----:B------:R-:W-:Y:S02]  /*03a0*/  MOV R27, 0x4 ;  /* 0x00000004001b7802 */ /* 0x000fe40000000f00 */
[----:B------:R1:W5:Y:S01]  /*03b0*/  LDG.E R4, desc[UR18][R4.64] ;  /* 0x0000001204047981 */ /* 0x000362000c1e1900 */
[----:B------:R-:W-:-:S03]  /*03c0*/  IMAD.WIDE R8, R14, R9, UR14 ;  /* 0x0000000e0e087e25 */ /* 0x000fc6000f8e0209 */
[----:B------:R-:W5:Y:S01]  /*03d0*/  LDG.E R23, desc[UR18][R2.64] ;  /* 0x0000001202177981 */ /* 0x000f62000c1e1900 */
[----:B0-----:R-:W-:-:S03]  /*03e0*/  IMAD.WIDE R10, R14, R27, UR16 ;  /* 0x000000100e0a7e25 */ /* 0x001fc6000f8e021b */
[----:B------:R-:W5:Y:S04]  /*03f0*/  LDG.E R7, desc[UR18][R6.64] ;  /* 0x0000001206077981 */ /* 0x000f68000c1e1900 */
[----:B------:R-:W5:Y:S04]  /*0400*/  LDG.E R24, desc[UR18][R2.64+0x4] ;  /* 0x0000041202187981 */ /* 0x000f68000c1e1900 */
[----:B------:R-:W5:Y:S04]  /*0410*/  LDG.E R8, desc[UR18][R8.64] ;  /* 0x0000001208087981 */ /* 0x000f68000c1e1900 */
[----:B------:R-:W5:Y:S04]  /*0420*/  LDG.E R25, desc[UR18][R2.64+0x8] ;  /* 0x0000081202197981 */ /* 0x000f68000c1e1900 */
[----:B------:R-:W5:Y:S04]  /*0430*/  LDG.E R10, desc[UR18][R10.64] ;  /* 0x000000120a0a7981 */ /* 0x000f68000c1e1900 */
[----:B------:R0:W5:Y:S01]  /*0440*/  LDG.E R27, desc[UR18][R2.64+0xc] ;  /* 0x00000c12021b7981 */ /* 0x000162000c1e1900 */
[----:B------:R-:W-:-:S04]  /*0450*/  UIADD3 UR5, UPT, UPT, UR5, 0x8, URZ ;  /* 0x0000000805057890 */ /* 0x000fc8000fffe0ff */
[----:B------:R-:W-:Y:S01]  /*0460*/  UISETP.NE.AND UP0, UPT, UR5, URZ, UPT ;  /* 0x000000ff0500728c */ /* 0x000fe2000bf05270 */
[----:B-1----:R-:W-:Y:S02]  /*0470*/  MOV R5, UR20 ;  /* 0x0000001400057c02 */ /* 0x002fe40008000f00 */
[----:B0-----:R-:W-:Y:S02]  /*0480*/  IADD3 R2, P0, PT, R2, 0x20, RZ ;  /* 0x0000002002027810 */ /* 0x001fe40007f1e0ff */
[----:B------:R-:W-:Y:S02]  /*0490*/  LEA R14, R5, R14, 0x3 ;  /* 0x0000000e050e7211 */ /* 0x000fe400078e18ff */
[----:B------:R-:W-:Y:S01]  /*04a0*/  IADD3.X R3, PT, PT, RZ, R3, RZ, P0, !PT ;  /* 0x00000003ff037210 */ /* 0x000fe200007fe4ff */
[----:B--2---:R-:W-:-:S04]  /*04b0*/  IMAD R21, R21, R22, R12 ;  /* 0x0000001615157224 */ /* 0x004fc800078e020c */
[----:B---3--:R-:W-:-:S04]  /*04c0*/  IMAD R19, R19, R20, R21 ;  /* 0x0000001413137224 */ /* 0x008fc800078e0215 */
[----:B----4-:R-:W-:-:S04]  /*04d0*/  IMAD R17, R17, R18, R19 ;  /* 0x0000001211117224 */ /* 0x010fc800078e0213 */
[----:B-----5:R-:W-:-:S04]  /*04e0*/  IMAD R15, R15, R16, R17 ;  /* 0x000000100f0f7224 */ /* 0x020fc800078e0211 */
[----:B------:R-:W-:-:S04]  /*04f0*/  IMAD R4, R23, R4, R15 ;  /* 0x0000000417047224 */ /* 0x000fc800078e020f */
[----:B------:R-:W-:-:S04]  /*0500*/  IMAD R4, R24, R7, R4 ;  /* 0x0000000718047224 */ /* 0x000fc800078e0204 */
[----:B------:R-:W-:-:S04]  /*0510*/  IMAD R4, R25, R8, R4 ;  /* 0x0000000819047224 */ /* 0x000fc800078e0204 */
[----:B------:R-:W-:Y:S01]  /*0520*/  IMAD R12, R27, R10, R4 ;  /* 0x0000000a1b0c7224 */ /* 0x000fe200078e0204 */
[----:B------:R-:W-:Y:S06]  /*0530*/  BRA.U UP0, `(.L_x_13) ;  /* 0xfffffffd003c7547 */ /* 0x000fec000b83ffff */
.L_x_12:
[----:B------:R-:W-:-:S04]  /*0540*/  ULOP3.LUT UR6, UR20, 0x7, URZ, 0xc0, !UPT ;  /* 0x0000000714067892 */ /* 0x000fc8000f8ec0ff */
[----:B------:R-:W-:-:S09]  /*0550*/  UISETP.NE.AND UP0, UPT, UR6, URZ, UPT ;  /* 0x000000ff0600728c */ /* 0x000fd2000bf05270 */
[----:B------:R-:W-:Y:S05]  /*0560*/  BRA.U !UP0, `(.L_x_14) ;  /* 0x0000000508387547 */ /* 0x000fea000b800000 */
[----:B------:R-:W-:Y:S02]  /*0570*/  UISETP.GE.U32.AND UP0, UPT, UR6, 0x4, UPT ;  /* 0x000000040600788c */ /* 0x000fe4000bf06070 */
[----:B------:R-:W-:-:S04]  /*0580*/  ULOP3.LUT UR5, UR20, 0x3, URZ, 0xc0, !UPT ;  /* 0x0000000314057892 */ /* 0x000fc8000f8ec0ff */
[----:B------:R-:W-:-:S03]  /*0590*/  UISETP.NE.AND UP1, UPT, UR5, URZ, UPT ;  /* 0x000000ff0500728c */ /* 0x000fc6000bf25270 */
[----:B------:R-:W-:Y:S08]  /*05a0*/  BRA.U !UP0, `(.L_x_15) ;  /* 0x00000001087c7547 */ /* 0x000ff0000b800000 */
[----:B------:R-:W1:Y:S01]  /*05b0*/  LDC.64 R6, c[0x0][0x388] ;  /* 0x0000e200ff067b82 */ /* 0x000e620000000a00 */
[----:B------:R-:W2:Y:S01]  /*05c0*/  LDCU.64 UR6, c[0x0][0x380] ;  /* 0x00007000ff0677ac */ /* 0x000ea20008000a00 */
[----:B------:R-:W-:Y:S01]  /*05d0*/  IMAD.U32 R9, RZ, RZ, UR4 ;  /* 0x00000004ff097e24 */ /* 0x000fe2000f8e00ff */
[C---:B------:R-:W-:Y:S02]  /*05e0*/  IADD3 R3, PT, PT, R13.reuse, UR4, RZ ;  /* 0x000000040d037c10 */ /* 0x040fe4000fffe0ff */
[----:B------:R-:W-:Y:S01]  /*05f0*/  IADD3 R10, P0, PT, R13, UR4, RZ ;  /* 0x000000040d0a7c10 */ /* 0x000fe2000ff1e0ff */
[----:B------:R-:W-:Y:S01]  /*0600*/  IMAD R9, R9, UR20, R0 ;  /* 0x0000001409097c24 */ /* 0x000fe2000f8e0200 */
[----:B------:R-:W-:Y:S01]  /*0610*/  MOV R11, UR20 ;  /* 0x00000014000b7c02 */ /* 0x000fe20008000f00 */
[----:B------:R-:W3:Y:S01]  /*0620*/  LDC.64 R4, c[0x0][0x380] ;  /* 0x0000e000ff047b82 */ /* 0x000ee20000000a00 */
[----:B------:R-:W-:Y:S01]  /*0630*/  MOV R15, UR20 ;  /* 0x00000014000f7c02 */ /* 0x000fe20008000f00 */
[----:B-1----:R-:W-:Y:S01]  /*0640*/  IMAD.WIDE R6, R9, 0x4, R6 ;  /* 0x0000000409067825 */ /* 0x002fe200078e0206 */
[----:B------:R-:W-:-:S05]  /*0650*/  MOV R9, UR20 ;  /* 0x0000001400097c02 */ /* 0x000fca0008000f00 */
[----:B------:R-:W-:Y:S02]  /*0660*/  IMAD.WIDE R8, R9, 0x4, R6 ;  /* 0x0000000409087825 */ /* 0x000fe400078e0206 */
[----:B0-----:R-:W4:Y:S02]  /*0670*/  LDG.E R6, desc[UR18][R6.64] ;  /* 0x0000001206067981 */ /* 0x001f24000c1e1900 */
[----:B---3--:R-:W-:Y:S01]  /*0680*/  IMAD.WIDE.U32 R4, R3, 0x4, R4 ;  /* 0x0000000403047825 */ /* 0x008fe200078e0004 */
[----:B------:R-:W-:Y:S01]  /*0690*/  IADD3.X R3, PT, PT, RZ, RZ, RZ, P0, !PT ;  /* 0x000000ffff037210 */ /* 0x000fe200007fe4ff */
[----:B------:R-:W3:Y:S01]  /*06a0*/  LDG.E R17, desc[UR18][R8.64] ;  /* 0x0000001208117981 */ /* 0x000ee2000c1e1900 */
[----:B--2---:R-:W-:-:S03]  /*06b0*/  LEA R2, P0, R10, UR6, 0x2 ;  /* 0x000000060a027c11 */ /* 0x004fc6000f8010ff */
[----:B------:R-:W4:Y:S01]  /*06c0*/  LDG.E R5, desc[UR18][R4.64] ;  /* 0x0000001204057981 */ /* 0x000f22000c1e1900 */
[----:B------:R-:W-:Y:S01]  /*06d0*/  LEA.HI.X R3, R10, UR7, R3, 0x2, P0 ;  /* 0x000000070a037c11 */ /* 0x000fe200080f1403 */
[----:B------:R-:W-:-:S04]  /*06e0*/  IMAD.WIDE R10, R11, 0x4, R8 ;  /* 0x000000040b0a7825 */ /* 0x000fc800078e0208 */
[----:B------:R-:W3:Y:S01]  /*06f0*/  LDG.E R16, desc[UR18][R2.64+0x4] ;  /* 0x0000041202107981 */ /* 0x000ee2000c1e1900 */
[----:B------:R-:W-:-:S03]  /*0700*/  IMAD.WIDE R14, R15, 0x4, R10 ;  /* 0x000000040f0e7825 */ /* 0x000fc600078e020a */
[----:B------:R-:W2:Y:S04]  /*0710*/  LDG.E R19, desc[UR18][R10.64] ;  /* 0x000000120a137981 */ /* 0x000ea8000c1e1900 */
[----:B------:R-:W2:Y:S04]  /*0720*/  LDG.E R18, desc[UR18][R2.64+0x8] ;  /* 0x0000081202127981 */ /* 0x000ea8000c1e1900 */
[----:B------:R-:W5:Y:S04]  /*0730*/  LDG.E R20, desc[UR18][R2.64+0xc] ;  /* 0x00000c1202147981 */ /* 0x000f68000c1e1900 */
[----:B------:R-:W5:Y:S01]  /*0740*/  LDG.E R14, desc[UR18][R14.64] ;  /* 0x000000120e0e7981 */ /* 0x000f62000c1e1900 */
[----:B------:R-:W-:Y:S01]  /*0750*/  UIADD3 UR4, UPT, UPT, UR4, 0x4, URZ ;  /* 0x0000000404047890 */ /* 0x000fe2000fffe0ff */
[----:B----4-:R-:W-:-:S04]  /*0760*/  IMAD R5, R5, R6, R12 ;  /* 0x0000000605057224 */ /* 0x010fc800078e020c */
[----:B---3--:R-:W-:-:S04]  /*0770*/  IMAD R5, R16, R17, R5 ;  /* 0x0000001110057224 */ /* 0x008fc800078e0205 */
[----:B--2---:R-:W-:-:S04]  /*0780*/  IMAD R5, R18, R19, R5 ;  /* 0x0000001312057224 */ /* 0x004fc800078e0205 */
[----:B-----5:R-:W-:-:S07]  /*0790*/  IMAD R12, R20, R14, R5 ;  /* 0x0000000e140c7224 */ /* 0x020fce00078e0205 */
.L_x_15:
[----:B------:R-:W-:Y:S05]  /*07a0*/  BRA.U !UP1, `(.L_x_14) ;  /* 0x0000000109a87547 */ /* 0x000fea000b800000 */
[----:B------:R-:W-:Y:S01]  /*07b0*/  UISETP.NE.AND UP0, UPT, UR5, 0x1, UPT ;  /* 0x000000010500788c */ /* 0x000fe2000bf05270 */
[----:B------:R-:W-:Y:S01]  /*07c0*/  MOV R7, UR4 ;  /* 0x0000000400077c02 */ /* 0x000fe20008000f00 */
[----:B------:R-:W-:Y:S02]  /*07d0*/  ULOP3.LUT UR5, UR20, 0x1, URZ, 0xc0, !UPT ;  /* 0x0000000114057892 */ /* 0x000fe4000f8ec0ff */
[----:B------:R-:W-:Y:S02]  /*07e0*/  MOV R15, UR20 ;  /* 0x00000014000f7c02 */ /* 0x000fe40008000f00 */
[----:B------:R-:W-:Y:S01]  /*07f0*/  UISETP.NE.U32.AND UP1, UPT, UR5, 0x1, UPT ;  /* 0x000000010500788c */ /* 0x000fe2000bf25070 */
[----:B------:R-:W-:-:S04]  /*0800*/  PLOP3.LUT P1, PT, PT, PT, UP0, 0x80, 0x8 ;  /* 0x000000000008781c */ /* 0x000fc80003f2f008 */
[----:B------:R-:W1:Y:S01]  /*0810*/  @UP0 LDCU.128 UR8, c[0x0][0x380] ;  /* 0x00007000ff0807ac */ /* 0x000e620008000c00 */
[----:B------:R-:W-:Y:S01]  /*0820*/  PLOP3.LUT P0, PT, PT, PT, UP1, 0x80, 0x8 ;  /* 0x000000000008781c */ /* 0x000fe20003f0f018 */
[----:B------:R-:W2:Y:S04]  /*0830*/  @UP0 LDCU.64 UR6, c[0x0][0x380] ;  /* 0x00007000ff0607ac */ /* 0x000ea80008000a00 */
[----:B------:R-:W3:Y:S03]  /*0840*/  @!UP1 LDCU.128 UR12, c[0x0][0x380] ;  /* 0x00007000ff0c97ac */ /* 0x000ee60008000c00 */
[C---:B------:R-:W-:Y:S02]  /*0850*/  @P1 IADD3 R3, PT, PT, R13.reuse, UR4, RZ ;  /* 0x000000040d031c10 */ /* 0x040fe4000fffe0ff */
[----:B------:R-:W-:Y:S01]  /*0860*/  @P1 IADD3 R6, P2, PT, R13, UR4, RZ ;  /* 0x000000040d061c10 */ /* 0x000fe2000ff5e0ff */
[----:B------:R-:W-:Y:S01]  /*0870*/  @UP0 UIADD3 UR4, UPT, UPT, UR4, 0x2, URZ ;  /* 0x0000000204040890 */ /* 0x000fe2000fffe0ff */
[----:B-1----:R-:W-:Y:S01]  /*0880*/  MOV R11, UR9 ;  /* 0x00000009000b7c02 */ /* 0x002fe20008000f00 */
[----:B------:R-:W-:Y:S01]  /*0890*/  IMAD.U32 R10, RZ, RZ, UR8 ;  /* 0x00000008ff0a7e24 */ /* 0x000fe2000f8e00ff */
[----:B------:R-:W-:-:S02]  /*08a0*/  MOV R4, UR10 ;  /* 0x0000000a00047c02 */ /* 0x000fc40008000f00 */
[----:B------:R-:W-:Y:S01]  /*08b0*/  MOV R5, UR11 ;  /* 0x0000000b00057c02 */ /* 0x000fe20008000f00 */
[----:B------:R-:W-:-:S04]  /*08c0*/  @P1 IMAD.WIDE.U32 R10, R3, 0x4, R10 ;  /* 0x00000004030a1825 */ /* 0x000fc800078e000a */
[----:B------:R-:W-:Y:S01]  /*08d0*/  @P1 IMAD R3, R7, UR20, R0 ;  /* 0x0000001407031c24 */ /* 0x000fe2000f8e0200 */
[----:B------:R-:W-:Y:S01]  /*08e0*/  @P1 IADD3.X R7, PT, PT, RZ, RZ, RZ, P2, !PT ;  /* 0x000000ffff071210 */ /* 0x000fe200017fe4ff */
[----:B------:R-:W-:Y:S01]  /*08f0*/  IMAD.U32 R19, RZ, RZ, UR4 ;  /* 0x00000004ff137e24 */ /* 0x000fe2000f8e00ff */
[C---:B--2---:R-:W-:Y:S01]  /*0900*/  @P1 LEA R2, P2, R6.reuse, UR6, 0x2 ;  /* 0x0000000606021c11 */ /* 0x044fe2000f8410ff */
[----:B------:R-:W-:Y:S01]  /*0910*/  @P1 IMAD.WIDE R4, R3, 0x4, R4 ;  /* 0x0000000403041825 */ /* 0x000fe200078e0204 */
[----:B------:R-:W-:Y:S01]  /*0920*/  @!P0 IADD3 R17, PT, PT, R13, UR4, RZ ;  /* 0x000000040d118c10 */ /* 0x000fe2000fffe0ff */
[----:B0-----:R-:W2:Y:S01]  /*0930*/  @P1 LDG.E R11, desc[UR18][R10.64] ;  /* 0x000000120a0b1981 */ /* 0x001ea2000c1e1900 */
[----:B------:R-:W-:Y:S01]  /*0940*/  @P1 LEA.HI.X R3, R6, UR7, R7, 0x2, P2 ;  /* 0x0000000706031c11 */ /* 0x000fe200090f1407 */
[----:B------:R-:W-:Y:S01]  /*0950*/  @!P0 IMAD R19, R19, UR20, R0 ;  /* 0x0000001413138c24 */ /* 0x000fe2000f8e0200 */
[----:B---3--:R-:W-:Y:S01]  /*0960*/  MOV R6, UR12 ;  /* 0x0000000c00067c02 */ /* 0x008fe20008000f00 */
[----:B------:R-:W-:Y:S01]  /*0970*/  @P1 IMAD.WIDE R14, R15, 0x4, R4 ;  /* 0x000000040f0e1825 */ /* 0x000fe200078e0204 */
[----:B------:R-:W-:Y:S01]  /*0980*/  MOV R7, UR13 ;  /* 0x0000000d00077c02 */ /* 0x000fe20008000f00 */
[----:B------:R-:W2:Y:S01]  /*0990*/  @P1 LDG.E R4, desc[UR18][R4.64] ;  /* 0x0000001204041981 */ /* 0x000ea2000c1e1900 */
[----:B------:R-:W-:-:S02]  /*09a0*/  MOV R8, UR14 ;  /* 0x0000000e00087c02 */ /* 0x000fc40008000f00 */
[----:B------:R-:W-:Y:S01]  /*09b0*/  MOV R9, UR15 ;  /* 0x0000000f00097c02 */ /* 0x000fe20008000f00 */
[----:B------:R-:W-:Y:S01]  /*09c0*/  @!P0 IMAD.WIDE.U32 R6, R17, 0x4, R6 ;  /* 0x0000000411068825 */ /* 0x000fe200078e0006 */
[----:B------:R-:W3:Y:S03]  /*09d0*/  @P1 LDG.E R14, desc[UR18][R14.64] ;  /* 0x000000120e0e1981 */ /* 0x000ee6000c1e1900 */
[----:B------:R-:W-:Y:S01]  /*09e0*/  @!P0 IMAD.WIDE R8, R19, 0x4, R8 ;  /* 0x0000000413088825 */ /* 0x000fe200078e0208 */
[----:B------:R-:W3:Y:S04]  /*09f0*/  @P1 LDG.E R2, desc[UR18][R2.64+0x4] ;  /* 0x0000041202021981 */ /* 0x000ee8000c1e1900 */
[----:B------:R-:W4:Y:S04]  /*0a00*/  @!P0 LDG.E R7, desc[UR18][R6.64] ;  /* 0x0000001206078981 */ /* 0x000f28000c1e1900 */
[----:B------:R-:W4:Y:S01]  /*0a10*/  @!P0 LDG.E R8, desc[UR18][R8.64] ;  /* 0x0000001208088981 */ /* 0x000f22000c1e1900 */
[----:B--2---:R-:W-:-:S04]  /*0a20*/  @P1 IMAD R11, R11, R4, R12 ;  /* 0x000000040b0b1224 */ /* 0x004fc800078e020c */
[----:B---3--:R-:W-:-:S04]  /*0a30*/  @P1 IMAD R12, R2, R14, R11 ;  /* 0x0000000e020c1224 */ /* 0x008fc800078e020b */
[----:B----4-:R-:W-:-:S07]  /*0a40*/  @!P0 IMAD R12, R7, R8, R12 ;  /* 0x00000008070c8224 */ /* 0x010fce00078e020c */
.L_x_14:
[----:B------:R-:W1:Y:S01]  /*0a50*/  LDC.64 R2, c[0x0][0x390] ;  /* 0x0000e400ff027b82 */ /* 0x000e620000000a00 */
[----:B------:R-:W-:-:S05]  /*0a60*/  IADD3 R13, PT, PT, R0, R13, RZ ;  /* 0x0000000d000d7210 */ /* 0x000fca0007ffe0ff */
[----:B-1----:R-:W-:-:S05]  /*0a70*/  IMAD.WIDE R2, R13, 0x4, R2 ;  /* 0x000000040d027825 */ /* 0x002fca00078e0202 */
[----:B0-----:R-:W-:Y:S01]  /*0a80*/  STG.E desc[UR18][R2.64], R12 ;  /* 0x0000000c02007986 */ /* 0x001fe2000c101912 */
[----:B------:R-:W-:Y:S05]  /*0a90*/  EXIT ;  /* 0x000000000000794d */ /* 0x000fea0003800000 */
.L_x_16:
        /* <DEDUP_REMOVED lines=14> */
.L_x_25:


//--------------------- .text._Z32tiledMatrixMatrixTransposeKernelPiS_S_i --------------------------
	.section	.text._Z32tiledMatrixMatrixTransposeKernelPiS_S_i,"ax",@progbits
	.align	128
        .global         _Z32tiledMatrixMatrixTransposeKernelPiS_S_i
        .type           _Z32tiledMatrixMatrixTransposeKernelPiS_S_i,@function
        .size           _Z32tiledMatrixMatrixTransposeKernelPiS_S_i,(.L_x_26 - _Z32tiledMatrixMatrixTransposeKernelPiS_S_i)
        .other          _Z32tiledMatrixMatrixTransposeKernelPiS_S_i,@"STO_CUDA_ENTRY STV_DEFAULT"
_Z32tiledMatrixMatrixTransposeKernelPiS_S_i:
.text._Z32tiledMatrixMatrixTransposeKernelPiS_S_i:
[----:B------:R-:W-:Y:S01]  /*0000*/  LDC R1, c[0x0][0x37c] ;  /* 0x0000df00ff017b82 */ /* 0x000fe20000000800 */
[----:B------:R-:W0:Y:S01]  /*0010*/  S2R R5, SR_TID.Y ;  /* 0x0000000000057919 */ /* 0x000e220000002200 */
[----:B------:R-:W1:Y:S06]  /*0020*/  LDCU UR8, c[0x0][0x398] ;  /* 0x00007300ff0877ac */ /* 0x000e6c0008000800 */
[----:B------:R-:W2:Y:S01]  /*0030*/  LDC.64 R18, c[0x0][0x390] ;  /* 0x0000e400ff127b82 */ /* 0x000ea20000000a00 */
[----:B------:R-:W-:Y:S01]  /*0040*/  HFMA2 R21, -RZ, RZ, 0, 0 ;  /* 0x00000000ff157431 */ /* 0x000fe200000001ff */
[----:B------:R-:W3:Y:S01]  /*0050*/  S2R R0, SR_TID.X ;  /* 0x0000000000007919 */ /* 0x000ee20000002100 */
[----:B------:R-:W4:Y:S01]  /*0060*/  LDCU.64 UR10, c[0x0][0x358] ;  /* 0x00006b00ff0a77ac */ /* 0x000f220008000a00 */
[----:B------:R-:W3:Y:S01]  /*0070*/  S2R R3, SR_CTAID.X ;  /* 0x0000000000037919 */ /* 0x000ee20000002500 */
[----:B------:R-:W0:Y:S01]  /*0080*/  S2R R4, SR_CTAID.Y ;  /* 0x0000000000047919 */ /* 0x000e220000002600 */
[----:B-1----:R-:W-:Y:S01]  /*0090*/  UISETP.GE.AND UP0, UPT, UR8, 0x1, UPT ;  /* 0x000000010800788c */ /* 0x002fe2000bf06270 */
[----:B---3--:R-:W-:-:S02]  /*00a0*/  LEA R2, R3, R0, 0x6 ;  /* 0x0000000003027211 */ /* 0x008fc400078e30ff */
[----:B0-----:R-:W-:-:S06]  /*00b0*/  LEA R17, R4, R5, 0x6 ;  /* 0x0000000504117211 */ /* 0x001fcc00078e30ff */
[----:B----4-:R-:W-:Y:S05]  /*00c0*/  BRA.U !UP0, `(.L_x_17) ;  /* 0x0000000908d87547 */ /* 0x010fea000b800000 */
[----:B------:R-:W0:Y:S01]  /*00d0*/  S2UR UR7, SR_CgaCtaId ;  /* 0x00000000000779c3 */ /* 0x000e220000008800 */
[----:B------:R-:W-:Y:S01]  /*00e0*/  UMOV UR5, 0x400 ;  /* 0x0000040000057882 */ /* 0x000fe20000000000 */
[----:B------:R-:W-:Y:S02]  /*00f0*/  UIADD3 UR4, UPT, UPT, UR8, 0x3f, URZ ;  /* 0x0000003f08047890 */ /* 0x000fe4000fffe0ff */
[----:B------:R-:W-:Y:S01]  /*0100*/  IMAD R3, R17, UR8, R0 ;  /* 0x0000000811037c24 */ /* 0x000fe2000f8e0200 */
[----:B------:R-:W-:Y:S01]  /*0110*/  UIADD3 UR6, UPT, UPT, UR5, 0x4000, URZ ;  /* 0x0000400005067890 */ /* 0x000fe2000fffe0ff */
[----:B------:R-:W-:Y:S01]  /*0120*/  MOV R21, RZ ;  /* 0x000000ff00157202 */ /* 0x000fe20000000f00 */
[----:B------:R-:W-:Y:S01]  /*0130*/  USHF.R.U32.HI UR4, URZ, 0x6, UR4 ;  /* 0x00000006ff047899 */ /* 0x000fe20008011604 */
[----:B------:R-:W1:Y:S03]  /*0140*/  LDCU UR9, c[0x0][0x398] ;  /* 0x00007300ff0977ac */ /* 0x000e660008000800 */
[----:B------:R-:W-:-:S02]  /*0150*/  UIADD3 UR4, UPT, UPT, -UR4, URZ, URZ ;  /* 0x000000ff04047290 */ /* 0x000fc4000fffe1ff */
[----:B0-----:R-:W-:Y:S02]  /*0160*/  ULEA UR6, UR7, UR6, 0x18 ;  /* 0x0000000607067291 */ /* 0x001fe4000f8ec0ff */
[----:B------:R-:W-:-:S04]  /*0170*/  ULEA UR5, UR7, UR5, 0x18 ;  /* 0x0000000507057291 */ /* 0x000fc8000f8ec0ff */
[C---:B------:R-:W-:Y:S02]  /*0180*/  LEA R4, R0.reuse, UR6, 0x8 ;  /* 0x0000000600047c11 */ /* 0x040fe4000f8e40ff */
[C---:B------:R-:W-:Y:S02]  /*0190*/  LEA R6, R5.reuse, UR6, 0x8 ;  /* 0x0000000605067c11 */ /* 0x040fe4000f8e40ff */
[C---:B------:R-:W-:Y:S02]  /*01a0*/  LEA R16, R5.reuse, UR5, 0x8 ;  /* 0x0000000505107c11 */ /* 0x040fe4000f8e40ff */
[----:B------:R-:W-:Y:S01]  /*01b0*/  LEA R5, R5, R4, 0x2 ;  /* 0x0000000405057211 */ /* 0x000fe200078e10ff */
[C---:B------:R-:W-:Y:S01]  /*01c0*/  IMAD R4, R0.reuse, -0xfc, R4 ;  /* 0xffffff0400047824 */ /* 0x040fe200078e0204 */
[C---:B------:R-:W-:Y:S02]  /*01d0*/  LEA R6, R0.reuse, R6, 0x2 ;  /* 0x0000000600067211 */ /* 0x040fe400078e10ff */
[----:B-1----:R-:W-:-:S07]  /*01e0*/  LEA R7, R0, R16, 0x2 ;  /* 0x0000001000077211 */ /* 0x002fce00078e10ff */
.L_x_18:
[----:B------:R-:W0:Y:S01]  /*01f0*/  LDC.64 R8, c[0x0][0x380] ;  /* 0x0000e000ff087b82 */ /* 0x000e220000000a00 */
[----:B------:R-:W-:Y:S02]  /*0200*/  UMOV UR8, UR9 ;  /* 0x0000000900087c82 */ /* 0x000fe40008000000 */
[----:B------:R-:W-:-:S04]  /*0210*/  ISETP.GE.AND P0, PT, R0, UR8, PT ;  /* 0x0000000800007c0c */ /* 0x000fc8000bf06270 */
[----:B------:R-:W-:Y:S01]  /*0220*/  ISETP.GE.U32.OR P0, PT, R17, UR8, P0 ;  /* 0x0000000811007c0c */ /* 0x000fe20008706470 */
[----:B------:R-:W1:-:S12]  /*0230*/  LDC.64 R10, c[0x0][0x388] ;  /* 0x0000e200ff0a7b82 */ /* 0x000e580000000a00 */
[----:B0-----:R-:W-:-:S06]  /*0240*/  @!P0 IMAD.WIDE.U32 R8, R3, 0x4, R8 ;  /* 0x0000000403088825 */ /* 0x001fcc00078e0008 */
[----:B------:R-:W3:Y:S01]  /*0250*/  @!P0 LDG.E R8, desc[UR10][R8.64] ;  /* 0x0000000a08088981 */ /* 0x000ee2000c1e1900 */
[----:B-1----:R-:W-:-:S05]  /*0260*/  @!P0 IMAD.WIDE.U32 R10, R3, 0x4, R10 ;  /* 0x00000004030a8825 */ /* 0x002fca00078e000a */
[----:B------:R-:W4:Y:S04]  /*0270*/  @!P0 LDG.E R22, desc[UR10][R10.64] ;  /* 0x0000000a0a168981 */ /* 0x000f28000c1e1900 */
[----:B---3--:R-:W-:Y:S04]  /*0280*/  @!P0 STS [R7], R8 ;  /* 0x0000000807008388 */ /* 0x008fe80000000800 */
[----:B----4-:R-:W-:Y:S04]  /*0290*/  @!P0 STS [R5], R22 ;  /* 0x0000001605008388 */ /* 0x010fe80000000800 */
[----:B------:R-:W-:Y:S04]  /*02a0*/  @P0 STS [R7], RZ ;  /* 0x000000ff07000388 */ /* 0x000fe80000000800 */
[----:B------:R-:W-:Y:S01]  /*02b0*/  @P0 STS [R6], RZ ;  /* 0x000000ff06000388 */ /* 0x000fe20000000800 */
[----:B------:R-:W-:Y:S06]  /*02c0*/  BAR.SYNC.DEFER_BLOCKING 0x0 ;  /* 0x0000000000007b1d */ /* 0x000fec0000010000 */
[----:B------:R-:W-:Y:S04]  /*02d0*/  LDS R24, [R4] ;  /* 0x0000000004187984 */ /* 0x000fe80000000800 */
[----:B------:R-:W0:Y:S04]  /*02e0*/  LDS.128 R12, [R16] ;  /* 0x00000000100c7984 */ /* 0x000e280000000c00 */
[----:B------:R-:W1:Y:S04]  /*02f0*/  LDS R26, [R4+0x100] ;  /* 0x00010000041a7984 */ /* 0x000e680000000800 */
[----:B------:R-:W3:Y:S04]  /*0300*/  LDS R27, [R4+0x200] ;  /* 0x00020000041b7984 */ /* 0x000ee80000000800 */
[----:B------:R-:W4:Y:S04]  /*0310*/  LDS R20, [R4+0x300] ;  /* 0x0003000004147984 */ /* 0x000f280000000800 */
[----:B------:R-:W-:Y:S04]  /*0320*/  LDS R23, [R4+0x400] ;  /* 0x0004000004177984 */ /* 0x000fe80000000800 */
[----:B------:R-:W5:Y:S04]  /*0330*/  LDS.128 R8, [R16+0x10] ;  /* 0x0000100010087984 */ /* 0x000f680000000c00 */
[----:B------:R-:W2:Y:S04]  /*0340*/  LDS R22, [R4+0x500] ;  /* 0x0005000004167984 */ /* 0x000ea80000000800 */
[----:B------:R-:W2:Y:S01]  /*0350*/  LDS R25, [R4+0x600] ;  /* 0x0006000004197984 */ /* 0x000ea20000000800 */
[----:B0-----:R-:W-:-:S03]  /*0360*/  IMAD R12, R12, R24, R21 ;  /* 0x000000180c0c7224 */ /* 0x001fc600078e0215 */
[----:B------:R-:W0:Y:S01]  /*0370*/  LDS R24, [R4+0x700] ;  /* 0x0007000004187984 */ /* 0x000e220000000800 */
[----:B-1----:R-:W-:-:S03]  /*0380*/  IMAD R12, R26, R13, R12 ;  /* 0x0000000d1a0c7224 */ /* 0x002fc600078e020c */
[----:B------:R-:W-:Y:S01]  /*0390*/  LDS R21, [R4+0x800] ;  /* 0x0008000004157984 */ /* 0x000fe20000000800 */
[----:B---3--:R-:W-:-:S04]  /*03a0*/  IMAD R12, R27, R14, R12 ;  /* 0x0000000e1b0c7224 */ /* 0x008fc800078e020c */
[----:B----4-:R-:W-:Y:S02]  /*03b0*/  IMAD R26, R20, R15, R12 ;  /* 0x0000000f141a7224 */ /* 0x010fe400078e020c */
[----:B------:R-:W1:Y:S04]  /*03c0*/  LDS.128 R12, [R16+0x20] ;  /* 0x00002000100c7984 */ /* 0x000e680000000c00 */
[----:B------:R-:W3:Y:S01]  /*03d0*/  LDS R20, [R4+0x900] ;  /* 0x0009000004147984 */ /* 0x000ee20000000800 */
[----:B-----5:R-:W-:-:S03]  /*03e0*/  IMAD R8, R8, R23, R26 ;  /* 0x0000001708087224 */ /* 0x020fc600078e021a */
[----:B------:R-:W4:Y:S01]  /*03f0*/  LDS R23, [R4+0xa00] ;  /* 0x000a000004177984 */ /* 0x000f220000000800 */
[----:B--2---:R-:W-:-:S03]  /*0400*/  IMAD R8, R22, R9, R8 ;  /* 0x0000000916087224 */ /* 0x004fc600078e0208 */
[----:B------:R-:W2:Y:S01]  /*0410*/  LDS R26, [R4+0xb00] ;  /* 0x000b0000041a7984 */ /* 0x000ea20000000800 */
[----:B------:R-:W-:-:S03]  /*0420*/  IMAD R8, R25, R10, R8 ;  /* 0x0000000a19087224 */ /* 0x000fc600078e0208 */
[----:B------:R-:W-:Y:S04]  /*0430*/  LDS R25, [R4+0xc00] ;  /* 0x000c000004197984 */ /* 0x000fe80000000800 */
[----:B------:R-:W-:Y:S01]  /*0440*/  LDS R22, [R4+0xd00] ;  /* 0x000d000004167984 */ /* 0x000fe20000000800 */
[----:B0-----:R-:W-:-:S03]  /*0450*/  IMAD R24, R24, R11, R8 ;  /* 0x0000000b18187224 */ /* 0x001fc600078e0208 */
[----:B------:R-:W0:Y:S01]  /*0460*/  LDS.128 R8, [R16+0x30] ;  /* 0x0000300010087984 */ /* 0x000e220000000c00 */
[----:B-1----:R-:W-:-:S03]  /*0470*/  IMAD R12, R12, R21, R24 ;  /* 0x000000150c0c7224 */ /* 0x002fc600078e0218 */
[----:B------:R-:W1:Y:S04]  /*0480*/  LDS R21, [R4+0xe00] ;  /* 0x000e000004157984 */ /* 0x000e680000000800 */
[----:B------:R-:W5:Y:S01]  /*0490*/  LDS R24, [R4+0xf00] ;  /* 0x000f000004187984 */ /* 0x000f620000000800 */
[----:B---3--:R-:W-:-:S03]  /*04a0*/  IMAD R12, R20, R13, R12 ;  /* 0x0000000d140c7224 */ /* 0x008fc600078e020c */
[----:B------:R-:W-:Y:S01]  /*04b0*/  LDS R20, [R4+0x1100] ;  /* 0x0011000004147984 */ /* 0x000fe20000000800 */
[----:B----4-:R-:W-:-:S03]  /*04c0*/  IMAD R12, R23, R14, R12 ;  /* 0x0000000e170c7224 */ /* 0x010fc600078e020c */
[----:B------:R-:W-:Y:S01]  /*04d0*/  LDS R23, [R4+0x1000] ;  /* 0x0010000004177984 */ /* 0x000fe20000000800 */
[----:B--2---:R-:W-:-:S03]  /*04e0*/  IMAD R26, R26, R15, R12 ;  /* 0x0000000f1a1a7224 */ /* 0x004fc600078e020c */
[----:B------:R-:W2:Y:S01]  /*04f0*/  LDS.128 R12, [R16+0x40] ;  /* 0x00004000100c7984 */ /* 0x000ea20000000c00 */
[----:B0-----:R-:W-:-:S03]  /*0500*/  IMAD R8, R8, R25, R26 ;  /* 0x0000001908087224 */ /* 0x001fc600078e021a */
[----:B------:R-:W0:Y:S01]  /*0510*/  LDS R25, [R4+0x1200] ;  /* 0x0012000004197984 */ /* 0x000e220000000800 */
[----:B------:R-:W-:-:S03]  /*0520*/  IMAD R8, R22, R9, R8 ;  /* 0x0000000916087224 */ /* 0x000fc600078e0208 */
[----:B------:R-:W3:Y:S04]  /*0530*/  LDS R26, [R4+0x1300] ;  /* 0x00130000041a7984 */ /* 0x000ee80000000800 */
[----:B------:R-:W-:Y:S01]  /*0540*/  LDS R22, [R4+0x1500] ;  /* 0x0015000004167984 */ /* 0x000fe20000000800 */
[----:B-1----:R-:W-:-:S03]  /*0550*/  IMAD R8, R21, R10, R8 ;  /* 0x0000000a15087224 */ /* 0x002fc600078e0208 */
[----:B------:R-:W-:Y:S01]  /*0560*/  LDS R21, [R4+0x1400] ;  /* 0x0014000004157984 */ /* 0x000fe20000000800 */
[----:B-----5:R-:W-:-:S03]  /*0570*/  IMAD R24, R24, R11, R8 ;  /* 0x0000000b18187224 */ /* 0x020fc600078e0208 */
[----:B------:R-:W1:Y:S01]  /*0580*/  LDS.128 R8, [R16+0x50] ;  /* 0x0000500010087984 */ /* 0x000e620000000c00 */
[----:B--2---:R-:W-:-:S03]  /*0590*/  IMAD R12, R12, R23, R24 ;  /* 0x000000170c0c7224 */ /* 0x004fc600078e0218 */
[----:B------:R-:W2:Y:S01]  /*05a0*/  LDS R23, [R4+0x1600] ;  /* 0x0016000004177984 */ /* 0x000ea20000000800 */
[----:B------:R-:W-:-:S03]  /*05b0*/  IMAD R12, R20, R13, R12 ;  /* 0x0000000d140c7224 */ /* 0x000fc600078e020c */
[----:B------:R-:W4:Y:S04]  /*05c0*/  LDS R24, [R4+0x1700] ;  /* 0x0017000004187984 */ /* 0x000f280000000800 */
[----:B------:R-:W-:Y:S01]  /*05d0*/  LDS R20, [R4+0x1900] ;  /* 0x0019000004147984 */ /* 0x000fe20000000800 */
[----:B0-----:R-:W-:-:S03]  /*05e0*/  IMAD R12, R25, R14, R12 ;  /* 0x0000000e190c7224 */ /* 0x001fc600078e020c */
[----:B------:R-:W-:Y:S01]  /*05f0*/  LDS R25, [R4+0x1800] ;  /* 0x0018000004197984 */ /* 0x000fe20000000800 */
[----:B---3--:R-:W-:-:S03]  /*0600*/  IMAD R26, R26, R15, R12 ;  /* 0x0000000f1a1a7224 */ /* 0x008fc600078e020c */
[----:B------:R-:W0:Y:S01]  /*0610*/  LDS.128 R12, [R16+0x60] ;  /* 0x00006000100c7984 */ /* 0x000e220000000c00 */
[----:B-1----:R-:W-:-:S03]  /*0620*/  IMAD R8, R8, R21, R26 ;  /* 0x0000001508087224 */ /* 0x002fc600078e021a */
[----:B------:R-:W1:Y:S04]  /*0630*/  LDS R21, [R4+0x1a00] ;  /* 0x001a000004157984 */ /* 0x000e680000000800 */
[----:B------:R-:W3:Y:S01]  /*0640*/  LDS R26, [R4+0x1b00] ;  /* 0x001b0000041a7984 */ /* 0x000ee20000000800 */
[----:B------:R-:W-:-:S03]  /*0650*/  IMAD R8, R22, R9, R8 ;  /* 0x0000000916087224 */ /* 0x000fc600078e0208 */
[----:B------:R-:W-:Y:S01]  /*0660*/  LDS R22, [R4+0x1d00] ;  /* 0x001d000004167984 */ /* 0x000fe20000000800 */
[----:B--2---:R-:W-:-:S03]  /*0670*/  IMAD R8, R23, R10, R8 ;  /* 0x0000000a17087224 */ /* 0x004fc600078e0208 */
[----:B------:R-:W-:Y:S01]  /*0680*/  LDS R23, [R4+0x1c00] ;  /* 0x001c000004177984 */ /* 0x000fe20000000800 */
[----:B----4-:R-:W-:-:S03]  /*0690*/  IMAD R24, R24, R11, R8 ;  /* 0x0000000b18187224 */ /* 0x010fc600078e0208 */
[----:B------:R-:W2:Y:S01]  /*06a0*/  LDS.128 R8, [R16+0x70] ;  /* 0x0000700010087984 */ /* 0x000ea20000000c00 */
[----:B0-----:R-:W-:-:S03]  /*06b0*/  IMAD R12, R12, R25, R24 ;  /* 0x000000190c0c7224 */ /* 0x001fc600078e0218 */
[----:B------:R-:W0:Y:S01]  /*06c0*/  LDS R25, [R4+0x1e00] ;  /* 0x001e000004197984 */ /* 0x000e220000000800 */
[----:B------:R-:W-:-:S03]  /*06d0*/  IMAD R12, R20, R13, R12 ;  /* 0x0000000d140c7224 */ /* 0x000fc600078e020c */
[----:B------:R-:W4:Y:S04]  /*06e0*/  LDS R24, [R4+0x1f00] ;  /* 0x001f000004187984 */ /* 0x000f280000000800 */
[----:B------:R-:W-:Y:S01]  /*06f0*/  LDS R20, [R4+0x2100] ;  /* 0x0021000004147984 */ /* 0x000fe20000000800 */
[----:B-1----:R-:W-:-:S03]  /*0700*/  IMAD R12, R21, R14, R12 ;  /* 0x0000000e150c7224 */ /* 0x002fc600078e020c */
[----:B------:R-:W-:Y:S01]  /*0710*/  LDS R21, [R4+0x2000] ;  /* 0x0020000004157984 */ /* 0x000fe20000000800 */
[----:B---3--:R-:W-:-:S03]  /*0720*/  IMAD R26, R26, R15, R12 ;  /* 0x0000000f1a1a7224 */ /* 0x008fc600078e020c */
[----:B------:R-:W1:Y:S01]  /*0730*/  LDS.128 R12, [R16+0x80] ;  /* 0x00008000100c7984 */ /* 0x000e620000000c00 */
[----:B--2---:R-:W-:-:S03]  /*0740*/  IMAD R8, R8, R23, R26 ;  /* 0x0000001708087224 */ /* 0x004fc600078e021a */
[----:B------:R-:W2:Y:S01]  /*0750*/  LDS R23, [R4+0x2200] ;  /* 0x0022000004177984 */ /* 0x000ea20000000800 */
[----:B------:R-:W-:-:S03]  /*0760*/  IMAD R8, R22, R9, R8 ;  /* 0x0000000916087224 */ /* 0x000fc600078e0208 */
[----:B------:R-:W3:Y:S04]  /*0770*/  LDS R26, [R4+0x2300] ;  /* 0x00230000041a7984 */ /* 0x000ee80000000800 */
[----:B------:R-:W-:Y:S01]  /*0780*/  LDS R22, [R4+0x2500] ;  /* 0x0025000004167984 */ /* 0x000fe20000000800 */
[----:B0-----:R-:W-:-:S03]  /*0790*/  IMAD R8, R25, R10, R8 ;  /* 0x0000000a19087224 */ /* 0x001fc600078e0208 */
[----:B------:R-:W-:Y:S01]  /*07a0*/  LDS R25, [R4+0x2400] ;  /* 0x0024000004197984 */ /* 0x000fe20000000800 */
[----:B----4-:R-:W-:-:S03]  /*07b0*/  IMAD R24, R24, R11, R8 ;  /* 0x0000000b18187224 */ /* 0x010fc600078e0208 */
[----:B------:R-:W0:Y:S01]  /*07c0*/  LDS.128 R8, [R16+0x90] ;  /* 0x0000900010087984 */ /* 0x000e220000000c00 */
[----:B-1----:R-:W-:-:S03]  /*07d0*/  IMAD R12, R12, R21, R24 ;  /* 0x000000150c0c7224 */ /* 0x002fc600078e0218 */
[----:B------:R-:W1:Y:S04]  /*07e0*/  LDS R21, [R4+0x2600] ;  /* 0x0026000004157984 */ /* 0x000e680000000800 */
[----:B------:R-:W4:Y:S01]  /*07f0*/  LDS R24, [R4+0x2700] ;  /* 0x0027000004187984 */ /* 0x000f220000000800 */
[----:B------:R-:W-:-:S03]  /*0800*/  IMAD R12, R20, R13, R12 ;  /* 0x0000000d140c7224 */ /* 0x000fc600078e020c */
[----:B------:R-:W-:Y:S01]  /*0810*/  LDS R20, [R4+0x2900] ;  /* 0x0029000004147984 */ /* 0x000fe20000000800 */
[----:B--2---:R-:W-:-:S03]  /*0820*/  IMAD R12, R23, R14, R12 ;  /* 0x0000000e170c7224 */ /* 0x004fc600078e020c */
[----:B------:R-:W-:Y:S01]  /*0830*/  LDS R23, [R4+0x2800] ;  /* 0x0028000004177984 */ /* 0x000fe20000000800 */
[----:B---3--:R-:W-:-:S03]  /*0840*/  IMAD R26, R26, R15, R12 ;  /* 0x0000000f1a1a7224 */ /* 0x008fc600078e020c */
        /* <DEDUP_REMOVED lines=8> */
[----:B----4-:R-:W-:-:S03]  /*08d0*/  IMAD R24, R24, R11, R8 ;  /* 0x0000000b18187224 */ /* 0x010fc600078e0208 */
        /* <DEDUP_REMOVED lines=31> */
[----:B------:R-:W3:Y:S01]  /*0ad0*/  LDS R22, [R4+0x3b00] ;  /* 0x003b000004167984 */ /* 0x000ee20000000800 */
[----:B0-----:R-:W-:-:S03]  /*0ae0*/  IMAD R8, R25, R10, R8 ;  /* 0x0000000a19087224 */ /* 0x001fc600078e0208 */
[----:B------:R-:W-:Y:S01]  /*0af0*/  LDS R25, [R4+0x3c00] ;  /* 0x003c000004197984 */ /* 0x000fe20000000800 */
[----:B----4-:R-:W-:-:S03]  /*0b00*/  IMAD R26, R20, R11, R8 ;  /* 0x0000000b141a7224 */ /* 0x010fc600078e0208 */
[----:B------:R-:W0:Y:S04]  /*0b10*/  LDS.128 R8, [R16+0xf0] ;  /* 0x0000f00010087984 */ /* 0x000e280000000c00 */
[----:B------:R-:W4:Y:S01]  /*0b20*/  LDS R20, [R4+0x3d00] ;  /* 0x003d000004147984 */ /* 0x000f220000000800 */
[----:B-1----:R-:W-:-:S03]  /*0b30*/  IMAD R26, R12, R21, R26 ;  /* 0x000000150c1a7224 */ /* 0x002fc600078e021a */
[----:B------:R-:W1:Y:S04]  /*0b40*/  LDS R21, [R4+0x3e00] ;  /* 0x003e000004157984 */ /* 0x000e680000000800 */
[----:B------:R-:W5:Y:S01]  /*0b50*/  LDS R12, [R4+0x3f00] ;  /* 0x003f0000040c7984 */ /* 0x000f620000000800 */
[----:B------:R-:W-:-:S04]  /*0b60*/  IMAD R13, R24, R13, R26 ;  /* 0x0000000d180d7224 */ /* 0x000fc800078e021a */
[----:B--2---:R-:W-:Y:S01]  /*0b70*/  IMAD R13, R23, R14, R13 ;  /* 0x0000000e170d7224 */ /* 0x004fe200078e020d */
[----:B------:R-:W-:-:S03]  /*0b80*/  UIADD3 UR4, UPT, UPT, UR4, 0x1, URZ ;  /* 0x0000000104047890 */ /* 0x000fc6000fffe0ff */
[----:B---3--:R-:W-:Y:S01]  /*0b90*/  IMAD R13, R22, R15, R13 ;  /* 0x0000000f160d7224 */ /* 0x008fe200078e020d */
[----:B------:R-:W-:Y:S01]  /*0ba0*/  UISETP.NE.AND UP0, UPT, UR4, URZ, UPT ;  /* 0x000000ff0400728c */ /* 0x000fe2000bf05270 */
[----:B------:R-:W-:Y:S02]  /*0bb0*/  IADD3 R0, PT, PT, R0, 0x40, RZ ;  /* 0x0000004000007810 */ /* 0x000fe40007ffe0ff */
[----:B0-----:R-:W-:-:S04]  /*0bc0*/  IMAD R8, R8, R25, R13 ;  /* 0x0000001908087224 */ /* 0x001fc800078e020d */
[----:B----4-:R-:W-:Y:S01]  /*0bd0*/  IMAD R8, R20, R9, R8 ;  /* 0x0000000914087224 */ /* 0x010fe200078e0208 */
[----:B------:R-:W-:-:S03]  /*0be0*/  IADD3 R3, PT, PT, R3, 0x40, RZ ;  /* 0x0000004003037810 */ /* 0x000fc60007ffe0ff */
[----:B-1----:R-:W-:-:S04]  /*0bf0*/  IMAD R21, R21, R10, R8 ;  /* 0x0000000a15157224 */ /* 0x002fc800078e0208 */
[----:B-----5:R-:W-:Y:S01]  /*0c00*/  IMAD R21, R12, R11, R21 ;  /* 0x0000000b0c157224 */ /* 0x020fe200078e0215 */
[----:B------:R-:W-:Y:S06]  /*0c10*/  BAR.SYNC.DEFER_BLOCKING 0x0 ;  /* 0x0000000000007b1d */ /* 0x000fec0000010000 */
[----:B------:R-:W-:Y:S05]  /*0c20*/  BRA.U UP0, `(.L_x_18) ;  /* 0xfffffff500707547 */ /* 0x000fea000b83ffff */
.L_x_17:
[----:B------:R-:W-:-:S04]  /*0c30*/  IMAD R17, R17, UR8, R2 ;  /* 0x0000000811117c24 */ /* 0x000fc8000f8e0202 */
[----:B--2---:R-:W-:-:S05]  /*0c40*/  IMAD.WIDE R18, R17, 0x4, R18 ;  /* 0x0000000411127825 */ /* 0x004fca00078e0212 */
[----:B------:R-:W-:Y:S01]  /*0c50*/  STG.E desc[UR10][R18.64], R21 ;  /* 0x0000001512007986 */ /* 0x000fe2000c10190a */
[----:B------:R-:W-:Y:S05]  /*0c60*/  EXIT ;  /* 0x000000000000794d */ /* 0x000fea0003800000 */
.L_x_19:
        /* <DEDUP_REMOVED lines=9> */
.L_x_26:


//--------------------- .text._Z23tiledMatrixMatrixKernelPiS_S_i --------------------------
	.section	.text._Z23tiledMatrixMatrixKernelPiS_S_i,"ax",@progbits
	.align	128
        .global         _Z23tiledMatrixMatrixKernelPiS_S_i
        .type           _Z23tiledMatrixMatrixKernelPiS_S_i,@function
        .size           _Z23tiledMatrixMatrixKernelPiS_S_i,(.L_x_27 - _Z23tiledMatrixMatrixKernelPiS_S_i)
        .other          _Z23tiledMatrixMatrixKernelPiS_S_i,@"STO_CUDA_ENTRY STV_DEFAULT"
_Z23tiledMatrixMatrixKernelPiS_S_i:
.text._Z23tiledMatrixMatrixKernelPiS_S_i:
[----:B------:R-:W-:Y:S01]  /*0000*/  LDC R1, c[0x0][0x37c] ;  /* 0x0000df00ff017b82 */ /* 0x000fe20000000800 */
[----:B------:R-:W0:Y:S01]  /*0010*/  LDCU UR4, c[0x0][0x398] ;  /* 0x00007300ff0477ac */ /* 0x000e220008000800 */
[----:B------:R-:W1:Y:S01]  /*0020*/  S2R R19, SR_TID.Y ;  /* 0x0000000000137919 */ /* 0x000e620000002200 */
[----:B------:R-:W-:Y:S01]  /*0030*/  HFMA2 R27, -RZ, RZ, 0, 0 ;  /* 0x00000000ff1b7431 */ /* 0x000fe200000001ff */
[----:B------:R-:W2:Y:S01]  /*0040*/  LDCU.64 UR8, c[0x0][0x358] ;  /* 0x00006b00ff0877ac */ /* 0x000ea20008000a00 */
[----:B------:R-:W1:Y:S01]  /*0050*/  S2R R18, SR_CTAID.Y ;  /* 0x0000000000127919 */ /* 0x000e620000002600 */
[----:B------:R-:W3:Y:S01]  /*0060*/  S2R R21, SR_TID.X ;  /* 0x0000000000157919 */ /* 0x000ee20000002100 */
[----:B------:R-:W3:Y:S01]  /*0070*/  S2R R4, SR_CTAID.X ;  /* 0x0000000000047919 */ /* 0x000ee20000002500 */
[----:B0-----:R-:W-:-:S04]  /*0080*/  MOV R6, UR4 ;  /* 0x0000000400067c02 */ /* 0x001fc80008000f00 */
[----:B------:R-:W-:Y:S02]  /*0090*/  ISETP.GE.AND P0, PT, R6, 0x1, PT ;  /* 0x000000010600780c */ /* 0x000fe40003f06270 */
[----:B-1----:R-:W-:Y:S02]  /*00a0*/  LEA R18, R18, R19, 0x6 ;  /* 0x0000001312127211 */ /* 0x002fe400078e30ff */
[----:B---3--:R-:W-:-:S09]  /*00b0*/  LEA R23, R4, R21, 0x6 ;  /* 0x0000001504177211 */ /* 0x008fd200078e30ff */
[----:B--2---:R-:W-:Y:S05]  /*00c0*/  @!P0 BRA `(.L_x_20) ;  /* 0x0000000800e48947 */ /* 0x004fea0003800000 */
[----:B------:R-:W0:Y:S01]  /*00d0*/  S2UR UR6, SR_CgaCtaId ;  /* 0x00000000000679c3 */ /* 0x000e220000008800 */
[----:B------:R-:W-:Y:S01]  /*00e0*/  UMOV UR4, 0x400 ;  /* 0x0000040000047882 */ /* 0x000fe20000000000 */
[----:B------:R-:W-:Y:S01]  /*00f0*/  IADD3 R2, PT, PT, R6, 0x3f, RZ ;  /* 0x0000003f06027810 */ /* 0x000fe20007ffe0ff */
[----:B------:R-:W-:Y:S01]  /*0100*/  UIADD3 UR5, UPT, UPT, UR4, 0x4000, URZ ;  /* 0x0000400004057890 */ /* 0x000fe2000fffe0ff */
[-CC-:B------:R-:W-:Y:S01]  /*0110*/  IMAD R17, R19, R6.reuse, R21.reuse ;  /* 0x0000000613117224 */ /* 0x180fe200078e0215 */
[----:B------:R-:W-:Y:S01]  /*0120*/  MOV R27, RZ ;  /* 0x000000ff001b7202 */ /* 0x000fe20000000f00 */
[----:B------:R-:W-:Y:S01]  /*0130*/  IMAD R7, R18, R6, R21 ;  /* 0x0000000612077224 */ /* 0x000fe200078e0215 */
[----:B------:R-:W-:Y:S01]  /*0140*/  SHF.R.U32.HI R2, RZ, 0x6, R2 ;  /* 0x00000006ff027819 */ /* 0x000fe20000011602 */
[----:B------:R-:W1:Y:S01]  /*0150*/  LDC R0, c[0x0][0x398] ;  /* 0x0000e600ff007b82 */ /* 0x000e620000000800 */
[----:B------:R-:W-:Y:S02]  /*0160*/  LEA R17, R4, R17, 0x6 ;  /* 0x0000001104117211 */ /* 0x000fe400078e30ff */
[----:B------:R-:W-:-:S05]  /*0170*/  IADD3 R16, PT, PT, -R2, RZ, RZ ;  /* 0x000000ff02107210 */ /* 0x000fca0007ffe1ff */
[----:B------:R-:W2:Y:S01]  /*0180*/  LDC.64 R24, c[0x0][0x380] ;  /* 0x0000e000ff187b82 */ /* 0x000ea20000000a00 */
[----:B0-----:R-:W-:Y:S02]  /*0190*/  ULEA UR4, UR6, UR4, 0x18 ;  /* 0x0000000406047291 */ /* 0x001fe4000f8ec0ff */
[----:B------:R-:W-:-:S04]  /*01a0*/  ULEA UR5, UR6, UR5, 0x18 ;  /* 0x0000000506057291 */ /* 0x000fc8000f8ec0ff */
[----:B------:R-:W-:Y:S02]  /*01b0*/  LEA R5, R19, UR4, 0x8 ;  /* 0x0000000413057c11 */ /* 0x000fe4000f8e40ff */
[C---:B------:R-:W-:Y:S02]  /*01c0*/  LEA R3, R21.reuse, UR5, 0x2 ;  /* 0x0000000515037c11 */ /* 0x040fe4000f8e10ff */
[----:B------:R-:W-:Y:S02]  /*01d0*/  LEA R4, R21, R5, 0x2 ;  /* 0x0000000515047211 */ /* 0x000fe400078e10ff */
[----:B------:R-:W-:-:S07]  /*01e0*/  LEA R2, R19, R3, 0x8 ;  /* 0x0000000313027211 */ /* 0x000fce00078e40ff */
.L_x_21:
[----:B-1----:R-:W-:Y:S01]  /*01f0*/  MOV R6, R0 ;  /* 0x0000000000067202 */ /* 0x002fe20000000f00 */
[----:B------:R-:W-:Y:S01]  /*0200*/  HFMA2 R20, -RZ, RZ, 0, 0 ;  /* 0x00000000ff147431 */ /* 0x000fe200000001ff */
[----:B------:R-:W-:Y:S01]  /*0210*/  MOV R22, RZ ;  /* 0x000000ff00167202 */ /* 0x000fe20000000f00 */
[----:B--2---:R-:W-:Y:S01]  /*0220*/  IMAD.WIDE R8, R7, 0x4, R24 ;  /* 0x0000000407087825 */ /* 0x004fe200078e0218 */
[-C--:B------:R-:W-:Y:S02]  /*0230*/  ISETP.GE.AND P0, PT, R19, R6.reuse, PT ;  /* 0x000000061300720c */ /* 0x080fe40003f06270 */
[-C--:B------:R-:W-:Y:S02]  /*0240*/  ISETP.GE.AND P1, PT, R21, R6.reuse, PT ;  /* 0x000000061500720c */ /* 0x080fe40003f26270 */
[-C--:B------:R-:W-:Y:S02]  /*0250*/  ISETP.GE.U32.OR P0, PT, R23, R6.reuse, P0 ;  /* 0x000000061700720c */ /* 0x080fe40000706470 */
[----:B------:R-:W-:-:S11]  /*0260*/  ISETP.GE.U32.OR P1, PT, R18, R6, P1 ;  /* 0x000000061200720c */ /* 0x000fd60000f26470 */
[----:B------:R-:W0:Y:S02]  /*0270*/  @!P0 LDC.64 R10, c[0x0][0x388] ;  /* 0x0000e200ff0a8b82 */ /* 0x000e240000000a00 */
[----:B------:R-:W2:Y:S01]  /*0280*/  @!P1 LDG.E R20, desc[UR8][R8.64] ;  /* 0x0000000808149981 */ /* 0x000ea2000c1e1900 */
[----:B0-----:R-:W-:-:S05]  /*0290*/  @!P0 IMAD.WIDE.U32 R10, R17, 0x4, R10 ;  /* 0x00000004110a8825 */ /* 0x001fca00078e000a */
[----:B------:R-:W3:Y:S04]  /*02a0*/  @!P0 LDG.E R22, desc[UR8][R10.64] ;  /* 0x000000080a168981 */ /* 0x000ee8000c1e1900 */
[----:B--2---:R-:W-:Y:S04]  /*02b0*/  STS [R4], R20 ;  /* 0x0000001404007388 */ /* 0x004fe80000000800 */
[----:B---3--:R-:W-:Y:S01]  /*02c0*/  STS [R2], R22 ;  /* 0x0000001602007388 */ /* 0x008fe20000000800 */
[----:B------:R-:W-:Y:S06]  /*02d0*/  BAR.SYNC.DEFER_BLOCKING 0x0 ;  /* 0x0000000000007b1d */ /* 0x000fec0000010000 */
[----:B------:R-:W-:Y:S04]  /*02e0*/  LDS R26, [R3] ;  /* 0x00000000031a7984 */ /* 0x000fe80000000800 */
[----:B------:R-:W0:Y:S04]  /*02f0*/  LDS.128 R12, [R5] ;  /* 0x00000000050c7984 */ /* 0x000e280000000c00 */
[----:B------:R-:W1:Y:S04]  /*0300*/  LDS R28, [R3+0x100] ;  /* 0x00010000031c7984 */ /* 0x000e680000000800 */
[----:B------:R-:W2:Y:S04]  /*0310*/  LDS R29, [R3+0x200] ;  /* 0x00020000031d7984 */ /* 0x000ea80000000800 */
[----:B------:R-:W-:Y:S04]  /*0320*/  LDS.128 R8, [R5+0x10] ;  /* 0x0000100005087984 */ /* 0x000fe80000000c00 */
[----:B------:R-:W-:Y:S04]  /*0330*/  LDS R20, [R3+0x500] ;  /* 0x0005000003147984 */ /* 0x000fe80000000800 */
[----:B------:R-:W-:Y:S01]  /*0340*/  LDS R22, [R3+0x800] ;  /* 0x0008000003167984 */ /* 0x000fe20000000800 */
[----:B0-----:R-:W-:-:S03]  /*0350*/  IMAD R26, R12, R26, R27 ;  /* 0x0000001a0c1a7224 */ /* 0x001fc600078e021b */
[----:B------:R-:W0:Y:S01]  /*0360*/  LDS R12, [R3+0x300] ;  /* 0x00030000030c7984 */ /* 0x000e220000000800 */
[----:B-1----:R-:W-:-:S03]  /*0370*/  IMAD R13, R28, R13, R26 ;  /* 0x0000000d1c0d7224 */ /* 0x002fc600078e021a */
[----:B------:R-:W1:Y:S01]  /*0380*/  LDS R26, [R3+0x400] ;  /* 0x00040000031a7984 */ /* 0x000e620000000800 */
[----:B--2---:R-:W-:-:S03]  /*0390*/  IMAD R13, R29, R14, R13 ;  /* 0x0000000e1d0d7224 */ /* 0x004fc600078e020d */
[----:B------:R-:W2:Y:S01]  /*03a0*/  LDS R27, [R3+0x600] ;  /* 0x00060000031b7984 */ /* 0x000ea20000000800 */
[----:B0-----:R-:W-:-:S04]  /*03b0*/  IMAD R13, R12, R15, R13 ;  /* 0x0000000f0c0d7224 */ /* 0x001fc800078e020d */
[----:B-1----:R-:W-:Y:S02]  /*03c0*/  IMAD R13, R8, R26, R13 ;  /* 0x0000001a080d7224 */ /* 0x002fe400078e020d */
[----:B------:R-:W0:Y:S02]  /*03d0*/  LDS R8, [R3+0x700] ;  /* 0x0007000003087984 */ /* 0x000e240000000800 */
[----:B------:R-:W-:Y:S02]  /*03e0*/  IMAD R9, R20, R9, R13 ;  /* 0x0000000914097224 */ /* 0x000fe400078e020d */
[----:B------:R-:W1:Y:S04]  /*03f0*/  LDS.128 R12, [R5+0x20] ;  /* 0x00002000050c7984 */ /* 0x000e680000000c00 */
[----:B------:R-:W3:Y:S01]  /*0400*/  LDS R20, [R3+0x900] ;  /* 0x0009000003147984 */ /* 0x000ee20000000800 */
[----:B--2---:R-:W-:-:S03]  /*0410*/  IMAD R9, R27, R10, R9 ;  /* 0x0000000a1b097224 */ /* 0x004fc600078e0209 */
[----:B------:R-:W2:Y:S04]  /*0420*/  LDS R27, [R3+0xa00] ;  /* 0x000a0000031b7984 */ /* 0x000ea80000000800 */
[----:B------:R-:W-:Y:S01]  /*0430*/  LDS R26, [R3+0x3e00] ;  /* 0x003e0000031a7984 */ /* 0x000fe20000000800 */
[----:B0-----:R-:W-:-:S04]  /*0440*/  IMAD R9, R8, R11, R9 ;  /* 0x0000000b08097224 */ /* 0x001fc800078e0209 */
[----:B-1----:R-:W-:Y:S02]  /*0450*/  IMAD R9, R12, R22, R9 ;  /* 0x000000160c097224 */ /* 0x002fe400078e0209 */
[----:B------:R-:W0:Y:S02]  /*0460*/  LDS R12, [R3+0xb00] ;  /* 0x000b0000030c7984 */ /* 0x000e240000000800 */
[----:B---3--:R-:W-:Y:S02]  /*0470*/  IMAD R13, R20, R13, R9 ;  /* 0x0000000d140d7224 */ /* 0x008fe400078e0209 */
[----:B------:R-:W-:Y:S04]  /*0480*/  LDS R22, [R3+0xc00] ;  /* 0x000c000003167984 */ /* 0x000fe80000000800 */
[----:B------:R-:W1:Y:S04]  /*0490*/  LDS.128 R8, [R5+0x30] ;  /* 0x0000300005087984 */ /* 0x000e680000000c00 */
[----:B------:R-:W3:Y:S01]  /*04a0*/  LDS R20, [R3+0xd00] ;  /* 0x000d000003147984 */ /* 0x000ee20000000800 */
[----:B--2---:R-:W-:-:S03]  /*04b0*/  IMAD R13, R27, R14, R13 ;  /* 0x0000000e1b0d7224 */ /* 0x004fc600078e020d */
[----:B------:R-:W2:Y:S01]  /*04c0*/  LDS R27, [R3+0xe00] ;  /* 0x000e0000031b7984 */ /* 0x000ea20000000800 */
        /* <DEDUP_REMOVED lines=108> */
[----:B------:R-:W-:Y:S01]  /*0b90*/  IADD3 R16, PT, PT, R16, 0x1, RZ ;  /* 0x0000000110107810 */ /* 0x000fe20007ffe0ff */
[----:B------:R-:W-:Y:S03]  /*0ba0*/  BAR.SYNC.DEFER_BLOCKING 0x0 ;  /* 0x0000000000007b1d */ /* 0x000fe60000010000 */
[----:B------:R-:W-:Y:S02]  /*0bb0*/  ISETP.NE.AND P0, PT, R16, RZ, PT ;  /* 0x000000ff1000720c */ /* 0x000fe40003f05270 */
[----:B------:R-:W-:Y:S01]  /*0bc0*/  IADD3 R7, PT, PT, R7, 0x40, RZ ;  /* 0x0000004007077810 */ /* 0x000fe20007ffe0ff */
[----:B0-----:R-:W-:-:S04]  /*0bd0*/  IMAD R12, R12, R15, R20 ;  /* 0x0000000f0c0c7224 */ /* 0x001fc800078e0214 */
[----:B-1----:R-:W-:-:S04]  /*0be0*/  IMAD R8, R8, R13, R12 ;  /* 0x0000000d08087224 */ /* 0x002fc800078e020c */
[----:B---3--:R-:W-:-:S04]  /*0bf0*/  IMAD R9, R22, R9, R8 ;  /* 0x0000000916097224 */ /* 0x008fc800078e0208 */
[----:B------:R-:W-:Y:S01]  /*0c00*/  IMAD R9, R26, R10, R9 ;  /* 0x0000000a1a097224 */ /* 0x000fe200078e0209 */
[----:B------:R-:W-:Y:S02]  /*0c10*/  IADD3 R19, PT, PT, R19, 0x40, RZ ;  /* 0x0000004013137810 */ /* 0x000fe40007ffe0ff */
[----:B------:R-:W-:Y:S01]  /*0c20*/  IADD3 R21, PT, PT, R21, 0x40, RZ ;  /* 0x0000004015157810 */ /* 0x000fe20007ffe0ff */
[----:B--2---:R-:W-:Y:S01]  /*0c30*/  IMAD R27, R14, R11, R9 ;  /* 0x0000000b0e1b7224 */ /* 0x004fe200078e0209 */
[----:B------:R-:W-:Y:S01]  /*0c40*/  LEA R17, R6, R17, 0x6 ;  /* 0x0000001106117211 */ /* 0x000fe200078e30ff */
[----:B------:R-:W-:Y:S06]  /*0c50*/  @P0 BRA `(.L_x_21) ;  /* 0xfffffff400640947 */ /* 0x000fec000383ffff */
.L_x_20:
[----:B------:R-:W-:-:S04]  /*0c60*/  VIMNMX R3, PT, PT, R18, R23, !PT ;  /* 0x0000001712037248 */ /* 0x000fc80007fe0100 */
[----:B------:R-:W-:-:S13]  /*0c70*/  ISETP.GE.AND P0, PT, R3, R6, PT ;  /* 0x000000060300720c */ /* 0x000fda0003f06270 */
[----:B------:R-:W-:Y:S05]  /*0c80*/  @P0 EXIT ;  /* 0x000000000000094d */ /* 0x000fea0003800000 */
[----:B------:R-:W0:Y:S01]  /*0c90*/  LDC.64 R2, c[0x0][0x390] ;  /* 0x0000e400ff027b82 */ /* 0x000e220000000a00 */
[----:B------:R-:W-:-:S04]  /*0ca0*/  IMAD R23, R18, R6, R23 ;  /* 0x0000000612177224 */ /* 0x000fc800078e0217 */
[----:B0-----:R-:W-:-:S05]  /*0cb0*/  IMAD.WIDE.U32 R2, R23, 0x4, R2 ;  /* 0x0000000417027825 */ /* 0x001fca00078e0002 */
[----:B------:R-:W-:Y:S01]  /*0cc0*/  STG.E desc[UR8][R2.64], R27 ;  /* 0x0000001b02007986 */ /* 0x000fe2000c101908 */
[----:B------:R-:W-:Y:S05]  /*0cd0*/  EXIT ;  /* 0x000000000000794d */ /* 0x000fea0003800000 */
.L_x_22:
        /* <DEDUP_REMOVED lines=10> */
.L_x_27:


//--------------------- .nv.shared.reserved.0     --------------------------
	.section	.nv.shared.reserved.0,"aw",@nobits
	.weak		__nv_reservedSMEM_offset_0_alias
	.size		__nv_reservedSMEM_offset_0_alias, 0, 64
	.other		__nv_reservedSMEM_offset_0_alias,@"STO_CUDA_RESERVED_SHARED STV_DEFAULT"
__nv_reservedSMEM_offset_0_alias:
	.zero		0
	.zero		64


//--------------------- .nv.shared._Z32tiledMatrixMatrixTransposeKernelPiS_S_i --------------------------
	.section	.nv.shared._Z32tiledMatrixMatrixTransposeKernelPiS_S_i,"aw",@nobits
	.sectionflags	@""
	.align	4
.nv.shared._Z32tiledMatrixMatrixTransposeKernelPiS_S_i:
	.zero		33792


//--------------------- .nv.shared._Z23tiledMatrixMatrixKernelPiS_S_i --------------------------
	.section	.nv.shared._Z23tiledMatrixMatrixKernelPiS_S_i,"aw",@nobits
	.sectionflags	@""
	.align	4
.nv.shared._Z23tiledMatrixMatrixKernelPiS_S_i:
	.zero		33792


//--------------------- .nv.constant0._Z24columnMatrixMatrixKernelPiS_S_i --------------------------
	.section	.nv.constant0._Z24columnMatrixMatrixKernelPiS_S_i,"a",@progbits
	.sectionflags	@""
	.align	4
.nv.constant0._Z24columnMatrixMatrixKernelPiS_S_i:
	.zero		924


//--------------------- .nv.constant0._Z21rowMatrixMatrixKernelPiS_S_i --------------------------
	.section	.nv.constant0._Z21rowMatrixMatrixKernelPiS_S_i,"a",@progbits
	.sectionflags	@""
	.align	4
.nv.constant0._Z21rowMatrixMatrixKernelPiS_S_i:
	.zero		924


//--------------------- .nv.constant0._Z25elementMatrixMatrixKernelPiS_S_i --------------------------
	.section	.nv.constant0._Z25elementMatrixMatrixKernelPiS_S_i,"a",@progbits
	.sectionflags	@""
	.align	4
.nv.constant0._Z25elementMatrixMatrixKernelPiS_S_i:
	.zero		924


//--------------------- .nv.constant0._Z32tiledMatrixMatrixTransposeKernelPiS_S_i --------------------------
	.section	.nv.constant0._Z32tiledMatrixMatrixTransposeKernelPiS_S_i,"a",@progbits
	.sectionflags	@""
	.align	4
.nv.constant0._Z32tiledMatrixMatrixTransposeKernelPiS_S_i:
	.zero		924


//--------------------- .nv.constant0._Z23tiledMatrixMatrixKernelPiS_S_i --------------------------
	.section	.nv.constant0._Z23tiledMatrixMatrixKernelPiS_S_i,"a",@progbits
	.sectionflags	@""
	.align	4
.nv.constant0._Z23tiledMatrixMatrixKernelPiS_S_i:
	.zero		924


//--------------------- SYMBOLS --------------------------

	.type		.nv.reservedSmem.offset0,@object
	.size		.nv.reservedSmem.offset0,0x4
	.type		.nv.reservedSmem.cap,@object
	.size		.nv.reservedSmem.cap,0x4
